	.target	sm_90a

	.elftype	@"ET_EXEC"


//--------------------- .note.nv.tkinfo           --------------------------
	.section	.note.nv.tkinfo,"",@"SHT_NOTE"
	.sectionflags	@"SHF_NOTE_NV_TKINFO"
	.tkinfo
        /*0018*/ 	.word	0x00000002
        /*0030*/ 	.string	""
        /*0030*/ 	.string	"ptxas"
        /*0030*/ 	.string	"Cuda compilation tools, release 13.0, V13.0.88"
        /*0030*/ 	.string	"Build cuda_13.0.r13.0/compiler.36424714_0"
        /*0030*/ 	.string	"-arch sm_90a -m 64 "



//--------------------- .note.nv.cuinfo           --------------------------
	.section	.note.nv.cuinfo,"",@"SHT_NOTE"
	.sectionflags	@"SHF_NOTE_NV_CUINFO"
        /*0018*/ 	.short	0x0002
        /*001a*/ 	.short	0x005a
        /*001c*/ 	.short	0x0082
	.zero		2


//--------------------- .nv.info                  --------------------------
	.section	.nv.info,"",@"SHT_CUDA_INFO"
	.align	4


	//----- nvinfo : EIATTR_REGCOUNT
	.align		4
        /*0000*/ 	.byte	0x04, 0x2f
        /*0002*/ 	.short	(.L_15 - .L_14)
	.align		4
.L_14:
        /*0004*/ 	.word	index@(_ZN7cutlass13device_kernelINS_4gemm6kernel13GemmUniversalIN4cute5tupleIJiiiiEEENS1_10collective13CollectiveMmaINS1_34MainloopSm90TmaGmmaWarpSpecializedILi4ENS5_IJNS4_1CILi1EEESB_SB_EEENS1_35KernelTmaWarpSpecializedCooperativeEEENS5_IJNSA_ILi256EEENSA_ILi64EEENSA_ILi32EEEEEENS_10tfloat32_tENS5_IJlSB_lEEESJ_SK_NS4_8TiledMMAINS4_8MMA_AtomIJNS4_4SM904GMMA29MMA_64x64x8_F32TF32TF32_SS_TNILNSO_7ScaleInE1ELSQ_1EEEEEENS4_6LayoutINS5_IJNSA_ILi2EEESB_SB_EEENS5_IJSB_NSA_ILi0EEESW_EEEEENS5_IJNS4_10UnderscoreESZ_SZ_EEEEENS4_13SM90_TMA_LOADENS4_14ComposedLayoutINS4_7SwizzleILi3ELi4ELi3EEENS4_18smem_ptr_flag_bitsILi32EEENST_INS5_IJNSA_ILi8EEESH_EEENS5_IJSH_SB_EEEEEEEvNS4_8identityES12_S1C_vS1D_EENS_8epilogue10collective6detail29Sm90TmaWarpSpecializedAdapterINS1G_15DefaultEpilogueISJ_SK_SK_NS1F_6thread17LinearCombinationISJ_Li1EffLNS1K_9ScaleType4KindE0ELNS_15FloatRoundStyleE2ESJ_EENS1_15EpilogueDefaultEEEEEvvEEEEvNT_6ParamsE)
        /*0008*/ 	.word	0x000000a8


	//----- nvinfo : EIATTR_FRAME_SIZE
	.align		4
.L_15:
        /*000c*/ 	.byte	0x04, 0x11
        /*000e*/ 	.short	(.L_17 - .L_16)
	.align		4
.L_16:
        /*0010*/ 	.word	index@(_ZN7cutlass13device_kernelINS_4gemm6kernel13GemmUniversalIN4cute5tupleIJiiiiEEENS1_10collective13CollectiveMmaINS1_34MainloopSm90TmaGmmaWarpSpecializedILi4ENS5_IJNS4_1CILi1EEESB_SB_EEENS1_35KernelTmaWarpSpecializedCooperativeEEENS5_IJNSA_ILi256EEENSA_ILi64EEENSA_ILi32EEEEEENS_10tfloat32_tENS5_IJlSB_lEEESJ_SK_NS4_8TiledMMAINS4_8MMA_AtomIJNS4_4SM904GMMA29MMA_64x64x8_F32TF32TF32_SS_TNILNSO_7ScaleInE1ELSQ_1EEEEEENS4_6LayoutINS5_IJNSA_ILi2EEESB_SB_EEENS5_IJSB_NSA_ILi0EEESW_EEEEENS5_IJNS4_10UnderscoreESZ_SZ_EEEEENS4_13SM90_TMA_LOADENS4_14ComposedLayoutINS4_7SwizzleILi3ELi4ELi3EEENS4_18smem_ptr_flag_bitsILi32EEENST_INS5_IJNSA_ILi8EEESH_EEENS5_IJSH_SB_EEEEEEEvNS4_8identityES12_S1C_vS1D_EENS_8epilogue10collective6detail29Sm90TmaWarpSpecializedAdapterINS1G_15DefaultEpilogueISJ_SK_SK_NS1F_6thread17LinearCombinationISJ_Li1EffLNS1K_9ScaleType4KindE0ELNS_15FloatRoundStyleE2ESJ_EENS1_15EpilogueDefaultEEEEEvvEEEEvNT_6ParamsE)
        /*0014*/ 	.word	0x00000000


	//----- nvinfo : EIATTR_MIN_STACK_SIZE
	.align		4
.L_17:
        /*0018*/ 	.byte	0x04, 0x12
        /*001a*/ 	.short	(.L_19 - .L_18)
	.align		4
.L_18:
        /*001c*/ 	.word	index@(_ZN7cutlass13device_kernelINS_4gemm6kernel13GemmUniversalIN4cute5tupleIJiiiiEEENS1_10collective13CollectiveMmaINS1_34MainloopSm90TmaGmmaWarpSpecializedILi4ENS5_IJNS4_1CILi1EEESB_SB_EEENS1_35KernelTmaWarpSpecializedCooperativeEEENS5_IJNSA_ILi256EEENSA_ILi64EEENSA_ILi32EEEEEENS_10tfloat32_tENS5_IJlSB_lEEESJ_SK_NS4_8TiledMMAINS4_8MMA_AtomIJNS4_4SM904GMMA29MMA_64x64x8_F32TF32TF32_SS_TNILNSO_7ScaleInE1ELSQ_1EEEEEENS4_6LayoutINS5_IJNSA_ILi2EEESB_SB_EEENS5_IJSB_NSA_ILi0EEESW_EEEEENS5_IJNS4_10UnderscoreESZ_SZ_EEEEENS4_13SM90_TMA_LOADENS4_14ComposedLayoutINS4_7SwizzleILi3ELi4ELi3EEENS4_18smem_ptr_flag_bitsILi32EEENST_INS5_IJNSA_ILi8EEESH_EEENS5_IJSH_SB_EEEEEEEvNS4_8identityES12_S1C_vS1D_EENS_8epilogue10collective6detail29Sm90TmaWarpSpecializedAdapterINS1G_15DefaultEpilogueISJ_SK_SK_NS1F_6thread17LinearCombinationISJ_Li1EffLNS1K_9ScaleType4KindE0ELNS_15FloatRoundStyleE2ESJ_EENS1_15EpilogueDefaultEEEEEvvEEEEvNT_6ParamsE)
        /*0020*/ 	.word	0x00000000
.L_19:


//--------------------- .nv.compat                --------------------------
	.section	.nv.compat,"",@"SHT_CUDA_COMPAT_INFO"
	.align	4
        /*0000*/ 	.byte	0x02, 0x09, 0x01, 0x00, 0x02, 0x02, 0x04, 0x00, 0x02, 0x05, 0x05, 0x00, 0x03, 0x07, 0x01, 0x01
        /*0010*/ 	.byte	0x02, 0x03, 0x01, 0x00, 0x02, 0x06, 0x01, 0x00, 0x04, 0x0b, 0x08, 0x00, 0x00, 0x00, 0x00, 0x00
        /*0020*/ 	.byte	0x00, 0x00, 0x00, 0x00


//--------------------- .nv.info._ZN7cutlass13device_kernelINS_4gemm6kernel13GemmUniversalIN4cute5tupleIJiiiiEEENS1_10collective13CollectiveMmaINS1_34MainloopSm90TmaGmmaWarpSpecializedILi4ENS5_IJNS4_1CILi1EEESB_SB_EEENS1_35KernelTmaWarpSpecializedCooperativeEEENS5_IJNSA_ILi256EEENSA_ILi64EEENSA_ILi32EEEEEENS_10tfloat32_tENS5_IJlSB_lEEESJ_SK_NS4_8TiledMMAINS4_8MMA_AtomIJNS4_4SM904GMMA29MMA_64x64x8_F32TF32TF32_SS_TNILNSO_7ScaleInE1ELSQ_1EEEEEENS4_6LayoutINS5_IJNSA_ILi2EEESB_SB_EEENS5_IJSB_NSA_ILi0EEESW_EEEEENS5_IJNS4_10UnderscoreESZ_SZ_EEEEENS4_13SM90_TMA_LOADENS4_14ComposedLayoutINS4_7SwizzleILi3ELi4ELi3EEENS4_18smem_ptr_flag_bitsILi32EEENST_INS5_IJNSA_ILi8EEESH_EEENS5_IJSH_SB_EEEEEEEvNS4_8identityES12_S1C_vS1D_EENS_8epilogue10collective6detail29Sm90TmaWarpSpecializedAdapterINS1G_15DefaultEpilogueISJ_SK_SK_NS1F_6thread17LinearCombinationISJ_Li1EffLNS1K_9ScaleType4KindE0ELNS_15FloatRoundStyleE2ESJ_EENS1_15EpilogueDefaultEEEEEvvEEEEvNT_6ParamsE --------------------------
	.section	.nv.info._ZN7cutlass13device_kernelINS_4gemm6kernel13GemmUniversalIN4cute5tupleIJiiiiEEENS1_10collective13CollectiveMmaINS1_34MainloopSm90TmaGmmaWarpSpecializedILi4ENS5_IJNS4_1CILi1EEESB_SB_EEENS1_35KernelTmaWarpSpecializedCooperativeEEENS5_IJNSA_ILi256EEENSA_ILi64EEENSA_ILi32EEEEEENS_10tfloat32_tENS5_IJlSB_lEEESJ_SK_NS4_8TiledMMAINS4_8MMA_AtomIJNS4_4SM904GMMA29MMA_64x64x8_F32TF32TF32_SS_TNILNSO_7ScaleInE1ELSQ_1EEEEEENS4_6LayoutINS5_IJNSA_ILi2EEESB_SB_EEENS5_IJSB_NSA_ILi0EEESW_EEEEENS5_IJNS4_10UnderscoreESZ_SZ_EEEEENS4_13SM90_TMA_LOADENS4_14ComposedLayoutINS4_7SwizzleILi3ELi4ELi3EEENS4_18smem_ptr_flag_bitsILi32EEENST_INS5_IJNSA_ILi8EEESH_EEENS5_IJSH_SB_EEEEEEEvNS4_8identityES12_S1C_vS1D_EENS_8epilogue10collective6detail29Sm90TmaWarpSpecializedAdapterINS1G_15DefaultEpilogueISJ_SK_SK_NS1F_6thread17LinearCombinationISJ_Li1EffLNS1K_9ScaleType4KindE0ELNS_15FloatRoundStyleE2ESJ_EENS1_15EpilogueDefaultEEEEEvvEEEEvNT_6ParamsE,"",@"SHT_CUDA_INFO"
	.sectionflags	@""
	.align	4


	//----- nvinfo : EIATTR_CUDA_API_VERSION
	.align		4
        /*0000*/ 	.byte	0x04, 0x37
        /*0002*/ 	.short	(.L_21 - .L_20)
.L_20:
        /*0004*/ 	.word	0x00000082


	//----- nvinfo : EIATTR_KPARAM_INFO
	.align		4
.L_21:
        /*0008*/ 	.byte	0x04, 0x17
        /*000a*/ 	.short	(.L_23 - .L_22)
.L_22:
        /*000c*/ 	.word	0x00000000
        /*0010*/ 	.short	0x0000
        /*0012*/ 	.short	0x0070
        /*0014*/ 	.byte	0x00, 0xf0, 0x01, 0x10


	//----- nvinfo : EIATTR_SPARSE_MMA_MASK
	.align		4
.L_23:
        /*0018*/ 	.byte	0x03, 0x50
        /*001a*/ 	.short	0x0000


	//----- nvinfo : EIATTR_MAXREG_COUNT
	.align		4
        /*001c*/ 	.byte	0x03, 0x1b
        /*001e*/ 	.short	0x00a8


	//----- nvinfo : EIATTR_NUM_BARRIERS
	.align		4
        /*0020*/ 	.byte	0x02, 0x4c
        /*0022*/ 	.byte	0x01
	.zero		1


	//----- nvinfo : EIATTR_EXTERNS
	.align		4
        /*0024*/ 	.byte	0x04, 0x0f
        /*0026*/ 	.short	(.L_25 - .L_24)


	//   ....[0]....
	.align		4
.L_24:
        /*0028*/ 	.word	index@(__assertfail)


	//----- nvinfo : EIATTR_MERCURY_ISA_VERSION
	.align		4
.L_25:
        /*002c*/ 	.byte	0x03, 0x5f
        /*002e*/ 	.short	0x0101


	//----- nvinfo : EIATTR_INT_WARP_WIDE_INSTR_OFFSETS
	.align		4
        /*0030*/ 	.byte	0x04, 0x31
        /*0032*/ 	.short	(.L_27 - .L_26)


	//   ....[0]....
.L_26:
        /*0034*/ 	.word	0x00000380


	//   ....[1]....
        /*0038*/ 	.word	0x00000390


	//   ....[2]....
        /*003c*/ 	.word	0x000004d0


	//----- nvinfo : EIATTR_COOP_GROUP_MASK_REGIDS
	.align		4
.L_27:
        /*0040*/ 	.byte	0x04, 0x29
        /*0042*/ 	.short	(.L_29 - .L_28)


	//   ....[0]....
.L_28:
        /*0044*/ 	.word	0xffffffff


	//   ....[1]....
        /*0048*/ 	.word	0xffffffff


	//   ....[2]....
        /*004c*/ 	.word	0xffffffff


	//   ....[3]....
        /*0050*/ 	.word	0xffffffff


	//   ....[4]....
        /*0054*/ 	.word	0xffffffff


	//----- nvinfo : EIATTR_COOP_GROUP_INSTR_OFFSETS
	.align		4
.L_29:
        /*0058*/ 	.byte	0x04, 0x28
        /*005a*/ 	.short	(.L_31 - .L_30)


	//   ....[0]....
.L_30:
        /*005c*/ 	.word	0x00000060


	//   ....[1]....
        /*0060*/ 	.word	0x00000070


	//   ....[2]....
        /*0064*/ 	.word	0x00000130


	//   ....[3]....
        /*0068*/ 	.word	0x000002c0


	//   ....[4]....
        /*006c*/ 	.word	0x00000f80


	//----- nvinfo : EIATTR_REG_RECONFIG
	.align		4
.L_31:
        /*0070*/ 	.byte	0x01, 0x54
	.zero		2


	//----- nvinfo : EIATTR_SYSCALL_OFFSETS
	.align		4
        /*0074*/ 	.byte	0x04, 0x46
        /*0076*/ 	.short	(.L_33 - .L_32)


	//   ....[0]....
.L_32:
        /*0078*/ 	.word	0x00001140


	//----- nvinfo : EIATTR_MBARRIER_INSTR_OFFSETS
	.align		4
.L_33:
        /*007c*/ 	.byte	0x04, 0x39
        /*007e*/ 	.short	(.L_35 - .L_34)


	//   ....[0]....
.L_34:
        /*0080*/ 	.word	0x00000230
        /*0084*/ 	.word	0x000000ff
        /*0088*/ 	.word	0x00000000
        /*008c*/ 	.short	0x0100
        /*008e*/ 	.byte	0x08
	.zero		1


	//   ....[1]....
        /*0090*/ 	.word	0x00000240
        /*0094*/ 	.word	0x000000ff
        /*0098*/ 	.word	0x00000020
        /*009c*/ 	.short	0x0100
        /*009e*/ 	.byte	0x08
	.zero		1


	//   ....[2]....
        /*00a0*/ 	.word	0x00000250
        /*00a4*/ 	.word	0x000000ff
        /*00a8*/ 	.word	0x00000008
        /*00ac*/ 	.short	0x0100
        /*00ae*/ 	.byte	0x08
	.zero		1


	//   ....[3]....
        /*00b0*/ 	.word	0x00000260
        /*00b4*/ 	.word	0x000000ff
        /*00b8*/ 	.word	0x00000028
        /*00bc*/ 	.short	0x0100
        /*00be*/ 	.byte	0x08
	.zero		1


	//   ....[4]....
        /*00c0*/ 	.word	0x00000270
        /*00c4*/ 	.word	0x000000ff
        /*00c8*/ 	.word	0x00000010
        /*00cc*/ 	.short	0x0100
        /*00ce*/ 	.byte	0x08
	.zero		1


	//   ....[5]....
        /*00d0*/ 	.word	0x00000280
        /*00d4*/ 	.word	0x000000ff
        /*00d8*/ 	.word	0x00000030
        /*00dc*/ 	.short	0x0100
        /*00de*/ 	.byte	0x08
	.zero		1


	//   ....[6]....
        /*00e0*/ 	.word	0x00000290
        /*00e4*/ 	.word	0x000000ff
        /*00e8*/ 	.word	0x00000018
        /*00ec*/ 	.short	0x0100
        /*00ee*/ 	.byte	0x08
	.zero		1


	//   ....[7]....
        /*00f0*/ 	.word	0x000002a0
        /*00f4*/ 	.word	0x000000ff
        /*00f8*/ 	.word	0x00000038
        /*00fc*/ 	.short	0x0100
        /*00fe*/ 	.byte	0x08
	.zero		1


	//   ....[8]....
        /*0100*/ 	.word	0x00000540
        /*0104*/ 	.word	0x000000ff
        /*0108*/ 	.word	0x00000050
        /*010c*/ 	.short	0x0100
        /*010e*/ 	.byte	0x06
	.zero		1


	//   ....[9]....
        /*0110*/ 	.word	0x000005a0
        /*0114*/ 	.word	0x000000ff
        /*0118*/ 	.word	0x00000058
        /*011c*/ 	.short	0x0100
        /*011e*/ 	.byte	0x06
	.zero		1


	//   ....[10]....
        /*0120*/ 	.word	0x000011c0
        /*0124*/ 	.word	0x00000003
        /*0128*/ 	.word	0x00000000
        /*012c*/ 	.short	0x010a
        /*012e*/ 	.byte	0x3f
	.zero		1


	//   ....[11]....
        /*0130*/ 	.word	0x00001200
        /*0134*/ 	.word	0x00000003
        /*0138*/ 	.word	0x00000000
        /*013c*/ 	.short	0x010a
        /*013e*/ 	.byte	0x3f
	.zero		1


	//   ....[12]....
        /*0140*/ 	.word	0x00001720
        /*0144*/ 	.word	0x000000ff
        /*0148*/ 	.word	0x00000000
        /*014c*/ 	.short	0x010a
        /*014e*/ 	.byte	0x08
	.zero		1


	//   ....[13]....
        /*0150*/ 	.word	0x00001760
        /*0154*/ 	.word	0x000000ff
        /*0158*/ 	.word	0x00000000
        /*015c*/ 	.short	0x010a
        /*015e*/ 	.byte	0x08
	.zero		1


	//   ....[14]....
        /*0160*/ 	.word	0x00001b40
        /*0164*/ 	.word	0x000000ff
        /*0168*/ 	.word	0x00000000
        /*016c*/ 	.short	0x0101
        /*016e*/ 	.byte	0x08
	.zero		1


	//   ....[15]....
        /*0170*/ 	.word	0x00001d20
        /*0174*/ 	.word	0x000000ff
        /*0178*/ 	.word	0x00000000
        /*017c*/ 	.short	0x0101
        /*017e*/ 	.byte	0x04
	.zero		1


	//   ....[16]....
        /*0180*/ 	.word	0x00007900
        /*0184*/ 	.word	0x0000000c
        /*0188*/ 	.word	0x00000020
        /*018c*/ 	.short	0x010a
        /*018e*/ 	.byte	0x3f
	.zero		1


	//   ....[17]....
        /*0190*/ 	.word	0x00007cc0
        /*0194*/ 	.word	0x00000005
        /*0198*/ 	.word	0x00000058
        /*019c*/ 	.short	0x0101
        /*019e*/ 	.byte	0x3f
	.zero		1


	//   ....[18]....
        /*01a0*/ 	.word	0x000083c0
        /*01a4*/ 	.word	0x00000007
        /*01a8*/ 	.word	0x00000000
        /*01ac*/ 	.short	0x010a
        /*01ae*/ 	.byte	0x3f
	.zero		1


	//   ....[19]....
        /*01b0*/ 	.word	0x00008440
        /*01b4*/ 	.word	0x00000006
        /*01b8*/ 	.word	0x00000000
        /*01bc*/ 	.short	0x010a
        /*01be*/ 	.byte	0x3f
	.zero		1


	//   ....[20]....
        /*01c0*/ 	.word	0x000084d0
        /*01c4*/ 	.word	0x00000007
        /*01c8*/ 	.word	0x00000000
        /*01cc*/ 	.short	0x010a
        /*01ce*/ 	.byte	0x3f
	.zero		1


	//   ....[21]....
        /*01d0*/ 	.word	0x00008560
        /*01d4*/ 	.word	0x00000005
        /*01d8*/ 	.word	0x00000000
        /*01dc*/ 	.short	0x010a
        /*01de*/ 	.byte	0x3f
	.zero		1


	//   ....[22]....
        /*01e0*/ 	.word	0x000085c0
        /*01e4*/ 	.word	0x00000003
        /*01e8*/ 	.word	0x00000000
        /*01ec*/ 	.short	0x010a
        /*01ee*/ 	.byte	0x3f
	.zero		1


	//   ....[23]....
        /*01f0*/ 	.word	0x00008620
        /*01f4*/ 	.word	0x00000004
        /*01f8*/ 	.word	0x00000000
        /*01fc*/ 	.short	0x010a
        /*01fe*/ 	.byte	0x3f
	.zero		1


	//   ....[24]....
        /*0200*/ 	.word	0x000086f0
        /*0204*/ 	.word	0x0000000c
        /*0208*/ 	.word	0x00000020
        /*020c*/ 	.short	0x010a
        /*020e*/ 	.byte	0x3f
	.zero		1


	//   ....[25]....
        /*0210*/ 	.word	0x000087c0
        /*0214*/ 	.word	0x00000007
        /*0218*/ 	.word	0x00000000
        /*021c*/ 	.short	0x010a
        /*021e*/ 	.byte	0x3f
	.zero		1


	//   ....[26]....
        /*0220*/ 	.word	0x00008810
        /*0224*/ 	.word	0x00000006
        /*0228*/ 	.word	0x00000000
        /*022c*/ 	.short	0x010a
        /*022e*/ 	.byte	0x3f
	.zero		1


	//   ....[27]....
        /*0230*/ 	.word	0x00008860
        /*0234*/ 	.word	0x00000007
        /*0238*/ 	.word	0x00000000
        /*023c*/ 	.short	0x010a
        /*023e*/ 	.byte	0x3f
	.zero		1


	//----- nvinfo : EIATTR_NUM_MBARRIERS
	.align		4
.L_35:
        /*0240*/ 	.byte	0x03, 0x38
        /*0242*/ 	.short	0x000a


	//----- nvinfo : EIATTR_EXIT_INSTR_OFFSETS
	.align		4
        /*0244*/ 	.byte	0x04, 0x1c
        /*0246*/ 	.short	(.L_37 - .L_36)


	//   ....[0]....
.L_36:
        /*0248*/ 	.word	0x000005f0


	//   ....[1]....
        /*024c*/ 	.word	0x00000eb0


	//   ....[2]....
        /*0250*/ 	.word	0x00006f70


	//   ....[3]....
        /*0254*/ 	.word	0x000075a0


	//   ....[4]....
        /*0258*/ 	.word	0x000085b0


	//----- nvinfo : EIATTR_MAX_THREADS
	.align		4
.L_37:
        /*025c*/ 	.byte	0x04, 0x05
        /*025e*/ 	.short	(.L_39 - .L_38)
.L_38:
        /*0260*/ 	.word	0x00000180
        /*0264*/ 	.word	0x00000001
        /*0268*/ 	.word	0x00000001


	//----- nvinfo : EIATTR_CRS_STACK_SIZE
	.align		4
.L_39:
        /*026c*/ 	.byte	0x04, 0x1e
        /*026e*/ 	.short	(.L_41 - .L_40)
.L_40:
        /*0270*/ 	.word	0x00000000


	//----- nvinfo : EIATTR_CBANK_PARAM_SIZE
	.align		4
.L_41:
        /*0274*/ 	.byte	0x03, 0x19
        /*0276*/ 	.short	0x0470


	//----- nvinfo : EIATTR_PARAM_CBANK
	.align		4
        /*0278*/ 	.byte	0x04, 0x0a
        /*027a*/ 	.short	(.L_43 - .L_42)
	.align		4
.L_42:
        /*027c*/ 	.word	index@(.nv.constant0._ZN7cutlass13device_kernelINS_4gemm6kernel13GemmUniversalIN4cute5tupleIJiiiiEEENS1_10collective13CollectiveMmaINS1_34MainloopSm90TmaGmmaWarpSpecializedILi4ENS5_IJNS4_1CILi1EEESB_SB_EEENS1_35KernelTmaWarpSpecializedCooperativeEEENS5_IJNSA_ILi256EEENSA_ILi64EEENSA_ILi32EEEEEENS_10tfloat32_tENS5_IJlSB_lEEESJ_SK_NS4_8TiledMMAINS4_8MMA_AtomIJNS4_4SM904GMMA29MMA_64x64x8_F32TF32TF32_SS_TNILNSO_7ScaleInE1ELSQ_1EEEEEENS4_6LayoutINS5_IJNSA_ILi2EEESB_SB_EEENS5_IJSB_NSA_ILi0EEESW_EEEEENS5_IJNS4_10UnderscoreESZ_SZ_EEEEENS4_13SM90_TMA_LOADENS4_14ComposedLayoutINS4_7SwizzleILi3ELi4ELi3EEENS4_18smem_ptr_flag_bitsILi32EEENST_INS5_IJNSA_ILi8EEESH_EEENS5_IJSH_SB_EEEEEEEvNS4_8identityES12_S1C_vS1D_EENS_8epilogue10collective6detail29Sm90TmaWarpSpecializedAdapterINS1G_15DefaultEpilogueISJ_SK_SK_NS1F_6thread17LinearCombinationISJ_Li1EffLNS1K_9ScaleType4KindE0ELNS_15FloatRoundStyleE2ESJ_EENS1_15EpilogueDefaultEEEEEvvEEEEvNT_6ParamsE)
        /*0280*/ 	.short	0x0210
        /*0282*/ 	.short	0x0470


	//----- nvinfo : EIATTR_SW_WAR
	.align		4
.L_43:
        /*0284*/ 	.byte	0x04, 0x36
        /*0286*/ 	.short	(.L_45 - .L_44)
.L_44:
        /*0288*/ 	.word	0x00000008
.L_45:


//--------------------- .nv.callgraph             --------------------------
	.section	.nv.callgraph,"",@"SHT_CUDA_CALLGRAPH"
	.align	4
	.sectionentsize	8
	.align		4
        /*0000*/ 	.word	0x00000000
	.align		4
        /*0004*/ 	.word	0xffffffff
	.align		4
        /*0008*/ 	.word	index@(_ZN7cutlass13device_kernelINS_4gemm6kernel13GemmUniversalIN4cute5tupleIJiiiiEEENS1_10collective13CollectiveMmaINS1_34MainloopSm90TmaGmmaWarpSpecializedILi4ENS5_IJNS4_1CILi1EEESB_SB_EEENS1_35KernelTmaWarpSpecializedCooperativeEEENS5_IJNSA_ILi256EEENSA_ILi64EEENSA_ILi32EEEEEENS_10tfloat32_tENS5_IJlSB_lEEESJ_SK_NS4_8TiledMMAINS4_8MMA_AtomIJNS4_4SM904GMMA29MMA_64x64x8_F32TF32TF32_SS_TNILNSO_7ScaleInE1ELSQ_1EEEEEENS4_6LayoutINS5_IJNSA_ILi2EEESB_SB_EEENS5_IJSB_NSA_ILi0EEESW_EEEEENS5_IJNS4_10UnderscoreESZ_SZ_EEEEENS4_13SM90_TMA_LOADENS4_14ComposedLayoutINS4_7SwizzleILi3ELi4ELi3EEENS4_18smem_ptr_flag_bitsILi32EEENST_INS5_IJNSA_ILi8EEESH_EEENS5_IJSH_SB_EEEEEEEvNS4_8identityES12_S1C_vS1D_EENS_8epilogue10collective6detail29Sm90TmaWarpSpecializedAdapterINS1G_15DefaultEpilogueISJ_SK_SK_NS1F_6thread17LinearCombinationISJ_Li1EffLNS1K_9ScaleType4KindE0ELNS_15FloatRoundStyleE2ESJ_EENS1_15EpilogueDefaultEEEEEvvEEEEvNT_6ParamsE)
	.align		4
        /*000c*/ 	.word	index@(__assertfail)
	.align		4
        /*0010*/ 	.word	0x00000000
	.align		4
        /*0014*/ 	.word	0xfffffffe
	.align		4
        /*0018*/ 	.word	0x00000000
	.align		4
        /*001c*/ 	.word	0xfffffffd
	.align		4
        /*0020*/ 	.word	0x00000000
	.align		4
        /*0024*/ 	.word	0xfffffffc


//--------------------- .nv.constant4             --------------------------
	.section	.nv.constant4,"a",@progbits
	.align	8
	.align		8
.nv.constant4:
        /*0000*/ 	.dword	__assertfail
	.align		8
        /*0008*/ 	.dword	__unnamed_1
	.align		8
        /*0010*/ 	.dword	_ZN40_INTERNAL_919fa4bc_4_k_cu_94f68801_212574cuda3std3__45__cpo5beginE
	.align		8
        /*0018*/ 	.dword	_ZN40_INTERNAL_919fa4bc_4_k_cu_94f68801_212574cuda3std3__45__cpo3endE
	.align		8
        /*0020*/ 	.dword	_ZN40_INTERNAL_919fa4bc_4_k_cu_94f68801_212574cuda3std3__45__cpo6cbeginE
	.align		8
        /*0028*/ 	.dword	_ZN40_INTERNAL_919fa4bc_4_k_cu_94f68801_212574cuda3std3__45__cpo4cendE
	.align		8
        /*0030*/ 	.dword	_ZN40_INTERNAL_919fa4bc_4_k_cu_94f68801_212574cuda3std3__442_GLOBAL__N__919fa4bc_4_k_cu_94f68801_212576ignoreE
	.align		8
        /*0038*/ 	.dword	_ZN40_INTERNAL_919fa4bc_4_k_cu_94f68801_212574cuda3std3__419piecewise_constructE
	.align		8
        /*0040*/ 	.dword	_ZN40_INTERNAL_919fa4bc_4_k_cu_94f68801_212574cuda3std3__48in_placeE
	.align		8
        /*0048*/ 	.dword	_ZN40_INTERNAL_919fa4bc_4_k_cu_94f68801_212574cuda3std6ranges3__45__cpo4swapE
	.align		8
        /*0050*/ 	.dword	_ZN40_INTERNAL_919fa4bc_4_k_cu_94f68801_212574cuda3std6ranges3__45__cpo9iter_moveE
	.align		8
        /*0058*/ 	.dword	_ZN40_INTERNAL_919fa4bc_4_k_cu_94f68801_212574cute7productE
	.align		8
        /*0060*/ 	.dword	_ZN40_INTERNAL_919fa4bc_4_k_cu_94f68801_212574cute1_E
	.align		8
        /*0068*/ 	.dword	$str$22
	.align		8
        /*0070*/ 	.dword	$str$23


//--------------------- .text._ZN7cutlass13device_kernelINS_4gemm6kernel13GemmUniversalIN4cute5tupleIJiiiiEEENS1_10collective13CollectiveMmaINS1_34MainloopSm90TmaGmmaWarpSpecializedILi4ENS5_IJNS4_1CILi1EEESB_SB_EEENS1_35KernelTmaWarpSpecializedCooperativeEEENS5_IJNSA_ILi256EEENSA_ILi64EEENSA_ILi32EEEEEENS_10tfloat32_tENS5_IJlSB_lEEESJ_SK_NS4_8TiledMMAINS4_8MMA_AtomIJNS4_4SM904GMMA29MMA_64x64x8_F32TF32TF32_SS_TNILNSO_7ScaleInE1ELSQ_1EEEEEENS4_6LayoutINS5_IJNSA_ILi2EEESB_SB_EEENS5_IJSB_NSA_ILi0EEESW_EEEEENS5_IJNS4_10UnderscoreESZ_SZ_EEEEENS4_13SM90_TMA_LOADENS4_14ComposedLayoutINS4_7SwizzleILi3ELi4ELi3EEENS4_18smem_ptr_flag_bitsILi32EEENST_INS5_IJNSA_ILi8EEESH_EEENS5_IJSH_SB_EEEEEEEvNS4_8identityES12_S1C_vS1D_EENS_8epilogue10collective6detail29Sm90TmaWarpSpecializedAdapterINS1G_15DefaultEpilogueISJ_SK_SK_NS1F_6thread17LinearCombinationISJ_Li1EffLNS1K_9ScaleType4KindE0ELNS_15FloatRoundStyleE2ESJ_EENS1_15EpilogueDefaultEEEEEvvEEEEvNT_6ParamsE --------------------------
	.section	.text._ZN7cutlass13device_kernelINS_4gemm6kernel13GemmUniversalIN4cute5tupleIJiiiiEEENS1_10collective13CollectiveMmaINS1_34MainloopSm90TmaGmmaWarpSpecializedILi4ENS5_IJNS4_1CILi1EEESB_SB_EEENS1_35KernelTmaWarpSpecializedCooperativeEEENS5_IJNSA_ILi256EEENSA_ILi64EEENSA_ILi32EEEEEENS_10tfloat32_tENS5_IJlSB_lEEESJ_SK_NS4_8TiledMMAINS4_8MMA_AtomIJNS4_4SM904GMMA29MMA_64x64x8_F32TF32TF32_SS_TNILNSO_7ScaleInE1ELSQ_1EEEEEENS4_6LayoutINS5_IJNSA_ILi2EEESB_SB_EEENS5_IJSB_NSA_ILi0EEESW_EEEEENS5_IJNS4_10UnderscoreESZ_SZ_EEEEENS4_13SM90_TMA_LOADENS4_14ComposedLayoutINS4_7SwizzleILi3ELi4ELi3EEENS4_18smem_ptr_flag_bitsILi32EEENST_INS5_IJNSA_ILi8EEESH_EEENS5_IJSH_SB_EEEEEEEvNS4_8identityES12_S1C_vS1D_EENS_8epilogue10collective6detail29Sm90TmaWarpSpecializedAdapterINS1G_15DefaultEpilogueISJ_SK_SK_NS1F_6thread17LinearCombinationISJ_Li1EffLNS1K_9ScaleType4KindE0ELNS_15FloatRoundStyleE2ESJ_EENS1_15EpilogueDefaultEEEEEvvEEEEvNT_6ParamsE,"ax",@progbits
	.align	128
.text._ZN7cutlass13device_kernelINS_4gemm6kernel13GemmUniversalIN4cute5tupleIJiiiiEEENS1_10collective13CollectiveMmaINS1_34MainloopSm90TmaGmmaWarpSpecializedILi4ENS5_IJNS4_1CILi1EEESB_SB_EEENS1_35KernelTmaWarpSpecializedCooperativeEEENS5_IJNSA_ILi256EEENSA_ILi64EEENSA_ILi32EEEEEENS_10tfloat32_tENS5_IJlSB_lEEESJ_SK_NS4_8TiledMMAINS4_8MMA_AtomIJNS4_4SM904GMMA29MMA_64x64x8_F32TF32TF32_SS_TNILNSO_7ScaleInE1ELSQ_1EEEEEENS4_6LayoutINS5_IJNSA_ILi2EEESB_SB_EEENS5_IJSB_NSA_ILi0EEESW_EEEEENS5_IJNS4_10UnderscoreESZ_SZ_EEEEENS4_13SM90_TMA_LOADENS4_14ComposedLayoutINS4_7SwizzleILi3ELi4ELi3EEENS4_18smem_ptr_flag_bitsILi32EEENST_INS5_IJNSA_ILi8EEESH_EEENS5_IJSH_SB_EEEEEEEvNS4_8identityES12_S1C_vS1D_EENS_8epilogue10collective6detail29Sm90TmaWarpSpecializedAdapterINS1G_15DefaultEpilogueISJ_SK_SK_NS1F_6thread17LinearCombinationISJ_Li1EffLNS1K_9ScaleType4KindE0ELNS_15FloatRoundStyleE2ESJ_EENS1_15EpilogueDefaultEEEEEvvEEEEvNT_6ParamsE:
        .type           _ZN7cutlass13device_kernelINS_4gemm6kernel13GemmUniversalIN4cute5tupleIJiiiiEEENS1_10collective13CollectiveMmaINS1_34MainloopSm90TmaGmmaWarpSpecializedILi4ENS5_IJNS4_1CILi1EEESB_SB_EEENS1_35KernelTmaWarpSpecializedCooperativeEEENS5_IJNSA_ILi256EEENSA_ILi64EEENSA_ILi32EEEEEENS_10tfloat32_tENS5_IJlSB_lEEESJ_SK_NS4_8TiledMMAINS4_8MMA_AtomIJNS4_4SM904GMMA29MMA_64x64x8_F32TF32TF32_SS_TNILNSO_7ScaleInE1ELSQ_1EEEEEENS4_6LayoutINS5_IJNSA_ILi2EEESB_SB_EEENS5_IJSB_NSA_ILi0EEESW_EEEEENS5_IJNS4_10UnderscoreESZ_SZ_EEEEENS4_13SM90_TMA_LOADENS4_14ComposedLayoutINS4_7SwizzleILi3ELi4ELi3EEENS4_18smem_ptr_flag_bitsILi32EEENST_INS5_IJNSA_ILi8EEESH_EEENS5_IJSH_SB_EEEEEEEvNS4_8identityES12_S1C_vS1D_EENS_8epilogue10collective6detail29Sm90TmaWarpSpecializedAdapterINS1G_15DefaultEpilogueISJ_SK_SK_NS1F_6thread17LinearCombinationISJ_Li1EffLNS1K_9ScaleType4KindE0ELNS_15FloatRoundStyleE2ESJ_EENS1_15EpilogueDefaultEEEEEvvEEEEvNT_6ParamsE,@function
        .size           _ZN7cutlass13device_kernelINS_4gemm6kernel13GemmUniversalIN4cute5tupleIJiiiiEEENS1_10collective13CollectiveMmaINS1_34MainloopSm90TmaGmmaWarpSpecializedILi4ENS5_IJNS4_1CILi1EEESB_SB_EEENS1_35KernelTmaWarpSpecializedCooperativeEEENS5_IJNSA_ILi256EEENSA_ILi64EEENSA_ILi32EEEEEENS_10tfloat32_tENS5_IJlSB_lEEESJ_SK_NS4_8TiledMMAINS4_8MMA_AtomIJNS4_4SM904GMMA29MMA_64x64x8_F32TF32TF32_SS_TNILNSO_7ScaleInE1ELSQ_1EEEEEENS4_6LayoutINS5_IJNSA_ILi2EEESB_SB_EEENS5_IJSB_NSA_ILi0EEESW_EEEEENS5_IJNS4_10UnderscoreESZ_SZ_EEEEENS4_13SM90_TMA_LOADENS4_14ComposedLayoutINS4_7SwizzleILi3ELi4ELi3EEENS4_18smem_ptr_flag_bitsILi32EEENST_INS5_IJNSA_ILi8EEESH_EEENS5_IJSH_SB_EEEEEEEvNS4_8identityES12_S1C_vS1D_EENS_8epilogue10collective6detail29Sm90TmaWarpSpecializedAdapterINS1G_15DefaultEpilogueISJ_SK_SK_NS1F_6thread17LinearCombinationISJ_Li1EffLNS1K_9ScaleType4KindE0ELNS_15FloatRoundStyleE2ESJ_EENS1_15EpilogueDefaultEEEEEvvEEEEvNT_6ParamsE,(.L_x_192 - _ZN7cutlass13device_kernelINS_4gemm6kernel13GemmUniversalIN4cute5tupleIJiiiiEEENS1_10collective13CollectiveMmaINS1_34MainloopSm90TmaGmmaWarpSpecializedILi4ENS5_IJNS4_1CILi1EEESB_SB_EEENS1_35KernelTmaWarpSpecializedCooperativeEEENS5_IJNSA_ILi256EEENSA_ILi64EEENSA_ILi32EEEEEENS_10tfloat32_tENS5_IJlSB_lEEESJ_SK_NS4_8TiledMMAINS4_8MMA_AtomIJNS4_4SM904GMMA29MMA_64x64x8_F32TF32TF32_SS_TNILNSO_7ScaleInE1ELSQ_1EEEEEENS4_6LayoutINS5_IJNSA_ILi2EEESB_SB_EEENS5_IJSB_NSA_ILi0EEESW_EEEEENS5_IJNS4_10UnderscoreESZ_SZ_EEEEENS4_13SM90_TMA_LOADENS4_14ComposedLayoutINS4_7SwizzleILi3ELi4ELi3EEENS4_18smem_ptr_flag_bitsILi32EEENST_INS5_IJNSA_ILi8EEESH_EEENS5_IJSH_SB_EEEEEEEvNS4_8identityES12_S1C_vS1D_EENS_8epilogue10collective6detail29Sm90TmaWarpSpecializedAdapterINS1G_15DefaultEpilogueISJ_SK_SK_NS1F_6thread17LinearCombinationISJ_Li1EffLNS1K_9ScaleType4KindE0ELNS_15FloatRoundStyleE2ESJ_EENS1_15EpilogueDefaultEEEEEvvEEEEvNT_6ParamsE)
        .other          _ZN7cutlass13device_kernelINS_4gemm6kernel13GemmUniversalIN4cute5tupleIJiiiiEEENS1_10collective13CollectiveMmaINS1_34MainloopSm90TmaGmmaWarpSpecializedILi4ENS5_IJNS4_1CILi1EEESB_SB_EEENS1_35KernelTmaWarpSpecializedCooperativeEEENS5_IJNSA_ILi256EEENSA_ILi64EEENSA_ILi32EEEEEENS_10tfloat32_tENS5_IJlSB_lEEESJ_SK_NS4_8TiledMMAINS4_8MMA_AtomIJNS4_4SM904GMMA29MMA_64x64x8_F32TF32TF32_SS_TNILNSO_7ScaleInE1ELSQ_1EEEEEENS4_6LayoutINS5_IJNSA_ILi2EEESB_SB_EEENS5_IJSB_NSA_ILi0EEESW_EEEEENS5_IJNS4_10UnderscoreESZ_SZ_EEEEENS4_13SM90_TMA_LOADENS4_14ComposedLayoutINS4_7SwizzleILi3ELi4ELi3EEENS4_18smem_ptr_flag_bitsILi32EEENST_INS5_IJNSA_ILi8EEESH_EEENS5_IJSH_SB_EEEEEEEvNS4_8identityES12_S1C_vS1D_EENS_8epilogue10collective6detail29Sm90TmaWarpSpecializedAdapterINS1G_15DefaultEpilogueISJ_SK_SK_NS1F_6thread17LinearCombinationISJ_Li1EffLNS1K_9ScaleType4KindE0ELNS_15FloatRoundStyleE2ESJ_EENS1_15EpilogueDefaultEEEEEvvEEEEvNT_6ParamsE,@"STO_CUDA_ENTRY STV_DEFAULT"
_ZN7cutlass13device_kernelINS_4gemm6kernel13GemmUniversalIN4cute5tupleIJiiiiEEENS1_10collective13CollectiveMmaINS1_34MainloopSm90TmaGmmaWarpSpecializedILi4ENS5_IJNS4_1CILi1EEESB_SB_EEENS1_35KernelTmaWarpSpecializedCooperativeEEENS5_IJNSA_ILi256EEENSA_ILi64EEENSA_ILi32EEEEEENS_10tfloat32_tENS5_IJlSB_lEEESJ_SK_NS4_8TiledMMAINS4_8MMA_AtomIJNS4_4SM904GMMA29MMA_64x64x8_F32TF32TF32_SS_TNILNSO_7ScaleInE1ELSQ_1EEEEEENS4_6LayoutINS5_IJNSA_ILi2EEESB_SB_EEENS5_IJSB_NSA_ILi0EEESW_EEEEENS5_IJNS4_10UnderscoreESZ_SZ_EEEEENS4_13SM90_TMA_LOADENS4_14ComposedLayoutINS4_7SwizzleILi3ELi4ELi3EEENS4_18smem_ptr_flag_bitsILi32EEENST_INS5_IJNSA_ILi8EEESH_EEENS5_IJSH_SB_EEEEEEEvNS4_8identityES12_S1C_vS1D_EENS_8epilogue10collective6detail29Sm90TmaWarpSpecializedAdapterINS1G_15DefaultEpilogueISJ_SK_SK_NS1F_6thread17LinearCombinationISJ_Li1EffLNS1K_9ScaleType4KindE0ELNS_15FloatRoundStyleE2ESJ_EENS1_15EpilogueDefaultEEEEEvvEEEEvNT_6ParamsE:
[----:B------:R-:W0:Y:S01]  /*0000*/  LDC R1, c[0x0][0x28] ;  /* 0x00000a00ff017b82 */ /* 0x000e220000000800 */
[----:B------:R-:W1:Y:S01]  /*0010*/  S2R R18, SR_TID.X ;  /* 0x0000000000127919 */ /* 0x000e620000002100 */
[----:B------:R-:W-:Y:S01]  /*0020*/  ELECT P0, URZ, PT ;  /* 0x00000000003f782f */ /* 0x000fe20003800000 */
[----:B------:R-:W-:Y:S01]  /*0030*/  BSSY B0, `(.L_x_0) ;  /* 0x000000f000007945 */ /* 0x000fe20003800000 */
[--C-:B-1----:R-:W-:Y:S02]  /*0040*/  SHF.R.U32.HI R0, RZ, 0x5, R18.reuse ;  /* 0x00000005ff007819 */ /* 0x102fe40000011612 */
[----:B------:R-:W-:-:S03]  /*0050*/  SHF.R.U32.HI R22, RZ, 0x7, R18 ;  /* 0x00000007ff167819 */ /* 0x000fc60000011612 */
[----:B------:R-:W1:Y:S04]  /*0060*/  SHFL.IDX PT, R5, R0, RZ, 0x1f ;  /* 0x00001fff00057589 */ /* 0x000e6800000e0000 */
[----:B------:R2:W3:Y:S01]  /*0070*/  SHFL.IDX PT, R8, R22, RZ, 0x1f ;  /* 0x00001fff16087589 */ /* 0x0004e200000e0000 */
[----:B-1----:R-:W-:-:S13]  /*0080*/  ISETP.NE.OR P0, PT, R5, RZ, !P0 ;  /* 0x000000ff0500720c */ /* 0x002fda0004705670 */
[----:B0-23--:R-:W-:Y:S05]  /*0090*/  @P0 BRA `(.L_x_1) ;  /* 0x0000000000200947 */ /* 0x00dfea0003800000 */
[----:B------:R-:W-:Y:S02]  /*00a0*/  ULDC.64 UR4, c[0x0][0x198] ;  /* 0x0000660000047ab9 */ /* 0x000fe40000000a00 */
[----:B------:R-:W-:Y:S02]  /*00b0*/  UIADD3 UR6, UP0, UR4, 0xf0, URZ ;  /* 0x000000f004067890 */ /* 0x000fe4000ff1e03f */
[----:B------:R-:W-:Y:S02]  /*00c0*/  UIADD3 UR4, UP1, UR4, 0x1f0, URZ ;  /* 0x000001f004047890 */ /* 0x000fe4000ff3e03f */
[----:B------:R-:W-:Y:S02]  /*00d0*/  UIADD3.X UR7, URZ, UR5, URZ, UP0, !UPT ;  /* 0x000000053f077290 */ /* 0x000fe400087fe43f */
[----:B------:R-:W-:-:S07]  /*00e0*/  UIADD3.X UR5, URZ, UR5, URZ, UP1, !UPT ;  /* 0x000000053f057290 */ /* 0x000fce0008ffe43f */
[----:B------:R0:W-:Y:S02]  /*00f0*/  UTMACCTL.PF [UR6] ;  /* 0x00000000060079b9 */ /* 0x0001e40008040000 */
[----:B------:R0:W-:Y:S02]  /*0100*/  UTMACCTL.PF [UR4] ;  /* 0x00000000040079b9 */ /* 0x0001e40008040000 */
[----:B0-----:R-:W-:Y:S01]  /*0110*/  NOP ;  /* 0x0000000000007918 */ /* 0x001fe20000000000 */
.L_x_1:
[----:B------:R-:W-:Y:S05]  /*0120*/  BSYNC B0 ;  /* 0x0000000000007941 */ /* 0x000fea0003800000 */
.L_x_0:
[----:B------:R-:W0:Y:S02]  /*0130*/  SHFL.IDX PT, R2, R0, RZ, 0x1f ;  /* 0x00001fff00027589 */ /* 0x000e2400000e0000 */
[----:B0-----:R-:W-:-:S13]  /*0140*/  ISETP.NE.AND P0, PT, R2, RZ, PT ;  /* 0x000000ff0200720c */ /* 0x001fda0003f05270 */
[----:B------:R-:W-:Y:S05]  /*0150*/  @P0 BRA `(.L_x_2) ;  /* 0x0000000000580947 */ /* 0x000fea0003800000 */
[----:B------:R-:W0:Y:S01]  /*0160*/  S2UR UR8, SR_CgaCtaId ;  /* 0x00000000000879c3 */ /* 0x000e220000008800 */
[----:B------:R-:W-:Y:S01]  /*0170*/  UMOV UR4, 0x400 ;  /* 0x0000040000047882 */ /* 0x000fe20000000000 */
[----:B------:R-:W-:Y:S01]  /*0180*/  UMOV UR5, 0x1 ;  /* 0x0000000100057882 */ /* 0x000fe20000000000 */
[----:B------:R-:W-:Y:S01]  /*0190*/  UMOV UR6, 0x100 ;  /* 0x0000010000067882 */ /* 0x000fe20000000000 */
[----:B------:R-:W-:Y:S01]  /*01a0*/  ELECT P0, URZ, PT ;  /* 0x00000000003f782f */ /* 0x000fe20003800000 */
[----:B------:R-:W-:-:S04]  /*01b0*/  UIADD3 UR6, -UR6, 0x100000, URZ ;  /* 0x0010000006067890 */ /* 0x000fc8000fffe13f */
[----:B------:R-:W-:Y:S02]  /*01c0*/  USHF.L.U32 UR7, UR6, 0xb, URZ ;  /* 0x0000000b06077899 */ /* 0x000fe4000800063f */
[----:B------:R-:W-:Y:S02]  /*01d0*/  USHF.L.U32 UR6, UR6, 0x1, URZ ;  /* 0x0000000106067899 */ /* 0x000fe4000800063f */
[----:B0-----:R-:W-:Y:S02]  /*01e0*/  ULEA UR8, UR8, UR4, 0x18 ;  /* 0x0000000408087291 */ /* 0x001fe4000f8ec03f */
[----:B------:R-:W-:-:S04]  /*01f0*/  UIADD3 UR4, -UR5, 0x100000, URZ ;  /* 0x0010000005047890 */ /* 0x000fc8000fffe13f */
[----:B------:R-:W-:Y:S02]  /*0200*/  USHF.L.U32 UR5, UR4, 0xb, URZ ;  /* 0x0000000b04057899 */ /* 0x000fe4000800063f */
[----:B------:R-:W-:Y:S01]  /*0210*/  USHF.L.U32 UR4, UR4, 0x1, URZ ;  /* 0x0000000104047899 */ /* 0x000fe2000800063f */
[----:B------:R-:W0:Y:S11]  /*0220*/  FENCE.VIEW.ASYNC.S ;  /* 0x00000000000073c6 */ /* 0x000e360000000000 */
[----:B0-----:R0:W1:Y:S01]  /*0230*/  SYNCS.EXCH.64 URZ, [UR8], UR4 ;  /* 0x00000004083f75b2 */ /* 0x0010620008000100 */
[----:B------:R0:W2:Y:S01]  /*0240*/  SYNCS.EXCH.64 URZ, [UR8+0x20], UR6 ;  /* 0x00002006083f75b2 */ /* 0x0000a20008000100 */
[----:B------:R0:W3:Y:S01]  /*0250*/  SYNCS.EXCH.64 URZ, [UR8+0x8], UR4 ;  /* 0x00000804083f75b2 */ /* 0x0000e20008000100 */
[----:B------:R0:W4:Y:S01]  /*0260*/  SYNCS.EXCH.64 URZ, [UR8+0x28], UR6 ;  /* 0x00002806083f75b2 */ /* 0x0001220008000100 */
[----:B------:R0:W0:Y:S01]  /*0270*/  SYNCS.EXCH.64 URZ, [UR8+0x10], UR4 ;  /* 0x00001004083f75b2 */ /* 0x0000220008000100 */
[----:B------:R0:W0:Y:S01]  /*0280*/  SYNCS.EXCH.64 URZ, [UR8+0x30], UR6 ;  /* 0x00003006083f75b2 */ /* 0x0000220008000100 */
[----:B------:R0:W0:Y:S01]  /*0290*/  SYNCS.EXCH.64 URZ, [UR8+0x18], UR4 ;  /* 0x00001804083f75b2 */ /* 0x0000220008000100 */
[----:B------:R0:W0:Y:S01]  /*02a0*/  SYNCS.EXCH.64 URZ, [UR8+0x38], UR6 ;  /* 0x00003806083f75b2 */ /* 0x0000220008000100 */
[----:B------:R-:W-:Y:S01]  /*02b0*/  NOP ;  /* 0x0000000000007918 */ /* 0x000fe20000000000 */
.L_x_2:
[----:B------:R-:W5:Y:S01]  /*02c0*/  SHFL.IDX PT, R0, R0, RZ, 0x1f ;  /* 0x00001fff00007589 */ /* 0x000f6200000e0000 */
[----:B------:R-:W1:Y:S01]  /*02d0*/  LDC R2, c[0x0][0x65c] ;  /* 0x00019700ff027b82 */ /* 0x000e620000000800 */
[----:B------:R-:W-:Y:S02]  /*02e0*/  ELECT P0, URZ, PT ;  /* 0x00000000003f782f */ /* 0x000fe40003800000 */
[----:B------:R-:W-:Y:S01]  /*02f0*/  LOP3.LUT R6, R6, 0xfffff7ff, RZ, 0xc0, !PT ;  /* 0xfffff7ff06067812 */ /* 0x000fe200078ec0ff */
[----:B------:R-:W2:Y:S01]  /*0300*/  S2R R3, SR_CTAID.Y ;  /* 0x0000000000037919 */ /* 0x000ea20000002600 */
[----:B0-----:R-:W-:Y:S01]  /*0310*/  UMOV UR4, 0x20 ;  /* 0x0000002000047882 */ /* 0x001fe20000000000 */
[----:B------:R-:W-:Y:S01]  /*0320*/  ISETP.NE.AND P2, PT, R8, RZ, PT ;  /* 0x000000ff0800720c */ /* 0x000fe20003f45270 */
[----:B------:R-:W-:Y:S01]  /*0330*/  NOP ;  /* 0x0000000000007918 */ /* 0x000fe20000000000 */
[----:B------:R-:W0:Y:S01]  /*0340*/  S2R R4, SR_CTAID.X ;  /* 0x0000000000047919 */ /* 0x000e220000002500 */
[----:B------:R-:W-:Y:S01]  /*0350*/  NOP ;  /* 0x0000000000007918 */ /* 0x000fe20000000000 */
[----:B-----5:R-:W-:-:S02]  /*0360*/  ISETP.NE.OR P0, PT, R0, RZ, !P0 ;  /* 0x000000ff0000720c */ /* 0x020fc40004705670 */
[----:B-1----:R-:W-:-:S11]  /*0370*/  ISETP.NE.AND P3, PT, R2, 0x1, PT ;  /* 0x000000010200780c */ /* 0x002fd60003f65270 */
[----:B------:R-:W-:Y:S01]  /*0380*/  VOTEU.ALL UP0, P0 ;  /* 0x00000000003f7886 */ /* 0x000fe20000000000 */
[----:B------:R-:W-:Y:S01]  /*0390*/  VOTEU.ALL UP1, P0 ;  /* 0x00000000003f7886 */ /* 0x000fe20000020000 */
[----:B------:R-:W-:Y:S01]  /*03a0*/  @P3 LOP3.LUT R6, R6, 0x800, RZ, 0xfc, !PT ;  /* 0x0000080006063812 */ /* 0x000fe200078efcff */
[----:B------:R-:W0:Y:S01]  /*03b0*/  @P3 LDC R17, c[0x0][0x10] ;  /* 0x00000400ff113b82 */ /* 0x000e220000000800 */
[----:B------:R-:W-:Y:S01]  /*03c0*/  SHF.R.S32.HI R6, RZ, 0x1f, R5 ;  /* 0x0000001fff067819 */ /* 0x000fe20000011405 */
[----:B------:R-:W-:Y:S01]  /*03d0*/  @!UP0 UMOV UR6, 0x400 ;  /* 0x0000040000068882 */ /* 0x000fe20000000000 */
[----:B------:R-:W-:-:S04]  /*03e0*/  @!UP0 UIADD3 UR4, -UR4, 0x100000, URZ ;  /* 0x0010000004048890 */ /* 0x000fc8000fffe13f */
[----:B------:R-:W-:Y:S02]  /*03f0*/  @!UP0 USHF.L.U32 UR5, UR4, 0xb, URZ ;  /* 0x0000000b04058899 */ /* 0x000fe4000800063f */
[----:B------:R-:W-:Y:S01]  /*0400*/  @!UP0 USHF.L.U32 UR4, UR4, 0x1, URZ ;  /* 0x0000000104048899 */ /* 0x000fe2000800063f */
[----:B------:R-:W-:Y:S01]  /*0410*/  @P3 IMAD.MOV.U32 R7, RZ, RZ, RZ ;  /* 0x000000ffff073224 */ /* 0x000fe200078e00ff */
[----:B------:R-:W-:Y:S01]  /*0420*/  LEA.HI R6, R6, R5, RZ, 0x2 ;  /* 0x0000000506067211 */ /* 0x000fe200078f10ff */
[----:B------:R-:W-:Y:S01]  /*0430*/  @P3 IMAD.MOV.U32 R11, RZ, RZ, RZ ;  /* 0x000000ffff0b3224 */ /* 0x000fe200078e00ff */
[----:B------:R-:W1:Y:S02]  /*0440*/  @!UP0 S2UR UR7, SR_CgaCtaId ;  /* 0x00000000000789c3 */ /* 0x000e640000008800 */
[----:B------:R-:W-:Y:S01]  /*0450*/  LOP3.LUT R0, R6, 0xfffffffc, RZ, 0xc0, !PT ;  /* 0xfffffffc06007812 */ /* 0x000fe200078ec0ff */
[----:B--2---:R-:W-:-:S04]  /*0460*/  @P3 IMAD.MOV.U32 R6, RZ, RZ, R3 ;  /* 0x000000ffff063224 */ /* 0x004fc800078e0003 */
[----:B------:R-:W-:Y:S01]  /*0470*/  IMAD.IADD R0, R5, 0x1, -R0 ;  /* 0x0000000105007824 */ /* 0x000fe200078e0a00 */
[----:B------:R-:W2:Y:S01]  /*0480*/  @!P3 LDC R9, c[0x0][0xc] ;  /* 0x00000300ff09bb82 */ /* 0x000ea20000000800 */
[----:B------:R-:W-:Y:S02]  /*0490*/  IMAD.MOV.U32 R5, RZ, RZ, RZ ;  /* 0x000000ffff057224 */ /* 0x000fe400078e00ff */
[----:B0-----:R-:W-:-:S04]  /*04a0*/  @P3 IMAD.WIDE.U32 R16, R4, R17, R6 ;  /* 0x0000001104103225 */ /* 0x001fc800078e0006 */
[----:B------:R-:W-:Y:S01]  /*04b0*/  @P3 IMAD.IADD R17, R17, 0x1, R11 ;  /* 0x0000000111113824 */ /* 0x000fe200078e020b */
[----:B-1----:R-:W-:Y:S01]  /*04c0*/  @!UP0 ULEA UR6, UR7, UR6, 0x18 ;  /* 0x0000000607068291 */ /* 0x002fe2000f8ec03f */
[----:B------:R-:W-:Y:S01]  /*04d0*/  VOTEU.ALL UP0, P0 ;  /* 0x00000000003f7886 */ /* 0x000fe20000000000 */
[----:B------:R-:W-:-:S04]  /*04e0*/  ISETP.NE.AND P0, PT, R0, 0x3, PT ;  /* 0x000000030000780c */ /* 0x000fc80003f05270 */
[----:B------:R-:W-:Y:S01]  /*04f0*/  ISETP.EQ.OR P0, PT, R0, RZ, !P0 ;  /* 0x000000ff0000720c */ /* 0x000fe20004702670 */
[----:B--2---:R-:W-:-:S03]  /*0500*/  @!P3 IMAD.WIDE.U32 R6, R9, R3, R4 ;  /* 0x000000030906b225 */ /* 0x004fc600078e0004 */
[C---:B------:R-:W-:Y:S01]  /*0510*/  ISETP.EQ.AND P0, PT, R8.reuse, RZ, P0 ;  /* 0x000000ff0800720c */ /* 0x040fe20000702270 */
[----:B------:R-:W-:Y:S01]  /*0520*/  VIADD R8, R8, 0xffffffff ;  /* 0xffffffff08087836 */ /* 0x000fe20000000000 */
[----:B------:R-:W0:Y:S02]  /*0530*/  FENCE.VIEW.ASYNC.S ;  /* 0x00000000000073c6 */ /* 0x000e240000000000 */
[----:B0-----:R0:W3:Y:S01]  /*0540*/  @!UP0 SYNCS.EXCH.64 URZ, [UR6+0x50], UR4 ;  /* 0x00005004063f85b2 */ /* 0x0010e20008000100 */
[----:B------:R-:W-:Y:S01]  /*0550*/  @!P3 IMAD.MOV.U32 R16, RZ, RZ, R6 ;  /* 0x000000ffff10b224 */ /* 0x000fe200078e0006 */
[----:B------:R-:W-:Y:S01]  /*0560*/  SEL R19, RZ, 0x1, !P0 ;  /* 0x00000001ff137807 */ /* 0x000fe20004000000 */
[----:B------:R-:W-:Y:S01]  /*0570*/  @!P3 IMAD.MOV.U32 R17, RZ, RZ, R7 ;  /* 0x000000ffff11b224 */ /* 0x000fe200078e0007 */
[----:B------:R-:W-:-:S04]  /*0580*/  ISETP.GE.U32.AND P1, PT, R8, 0x2, PT ;  /* 0x000000020800780c */ /* 0x000fc80003f26070 */
[----:B------:R-:W-:Y:S01]  /*0590*/  SEL R19, R19, 0x2, P1 ;  /* 0x0000000213137807 */ /* 0x000fe20000800000 */
[----:B------:R0:W3:Y:S01]  /*05a0*/  @!UP1 SYNCS.EXCH.64 URZ, [UR6+0x58], UR4 ;  /* 0x00005804063f95b2 */ /* 0x0000e20008000100 */
[----:B------:R-:W-:Y:S01]  /*05b0*/  NOP ;  /* 0x0000000000007918 */ /* 0x000fe20000000000 */
[----:B---34-:R-:W-:Y:S06]  /*05c0*/  BAR.SYNC.DEFER_BLOCKING 0x0 ;  /* 0x0000000000007b1d */ /* 0x018fec0000010000 */
[----:B------:R-:W-:Y:S05]  /*05d0*/  @!P2 BRA `(.L_x_3) ;  /* 0x000000680068a947 */ /* 0x000fea0003800000 */
[----:B------:R-:W-:-:S13]  /*05e0*/  ISETP.GT.U32.AND P0, PT, R8, 0x1, PT ;  /* 0x000000010800780c */ /* 0x000fda0003f04070 */
[----:B0-----:R-:W-:Y:S05]  /*05f0*/  @P0 EXIT ;  /* 0x000000000000094d */ /* 0x001fea0003800000 */
[----:B------:R-:W-:Y:S01]  /*0600*/  ULDC.64 UR4, c[0x0][0x650] ;  /* 0x0001940000047ab9 */ /* 0x000fe20000000a00 */
[----:B------:R-:W-:Y:S01]  /*0610*/  PRMT R0, RZ, 0x7610, R0 ;  /* 0x00007610ff007816 */ /* 0x000fe20000000000 */
[----:B------:R-:W-:Y:S01]  /*0620*/  IMAD.MOV.U32 R100, RZ, RZ, -0x1 ;  /* 0xffffffffff647424 */ /* 0x000fe200078e00ff */
[----:B------:R-:W-:Y:S01]  /*0630*/  ISETP.GE.U32.AND P0, PT, R16, UR4, PT ;  /* 0x0000000410007c0c */ /* 0x000fe2000bf06070 */
[----:B------:R-:W-:Y:S02]  /*0640*/  IMAD.MOV.U32 R90, RZ, RZ, -0x1 ;  /* 0xffffffffff5a7424 */ /* 0x000fe400078e00ff */
[----:B------:R-:W-:Y:S01]  /*0650*/  IMAD.MOV.U32 R23, RZ, RZ, -0x1 ;  /* 0xffffffffff177424 */ /* 0x000fe200078e00ff */
[----:B------:R-:W-:-:S13]  /*0660*/  ISETP.GE.U32.AND.EX P0, PT, R17, UR5, PT, P0 ;  /* 0x0000000511007c0c */ /* 0x000fda000bf06100 */
[----:B------:R-:W-:Y:S05]  /*0670*/  @P0 BRA `(.L_x_4) ;  /* 0x0000000400540947 */ /* 0x000fea0003800000 */
[----:B------:R-:W0:Y:S01]  /*0680*/  LDC.64 R14, c[0x0][0x628] ;  /* 0x00018a00ff0e7b82 */ /* 0x000e220000000a00 */
[----:B------:R-:W-:Y:S02]  /*0690*/  IMAD.MOV.U32 R6, RZ, RZ, R16 ;  /* 0x000000ffff067224 */ /* 0x000fe400078e0010 */
[----:B------:R-:W-:-:S05]  /*06a0*/  IMAD.MOV.U32 R7, RZ, RZ, R17 ;  /* 0x000000ffff077224 */ /* 0x000fca00078e0011 */
[----:B------:R-:W1:Y:S08]  /*06b0*/  LDC R0, c[0x0][0x630] ;  /* 0x00018c00ff007b82 */ /* 0x000e700000000800 */
[----:B------:R-:W2:Y:S01]  /*06c0*/  LDC.64 R20, c[0x0][0x620] ;  /* 0x00018800ff147b82 */ /* 0x000ea20000000a00 */
[----:B0-----:R-:W-:-:S04]  /*06d0*/  ISETP.NE.U32.AND P0, PT, R14, RZ, PT ;  /* 0x000000ff0e00720c */ /* 0x001fc80003f05070 */
[----:B------:R-:W-:-:S13]  /*06e0*/  ISETP.NE.AND.EX P0, PT, R15, RZ, PT, P0 ;  /* 0x000000ff0f00720c */ /* 0x000fda0003f05300 */
[----:B-12---:R-:W-:Y:S05]  /*06f0*/  @!P0 BRA `(.L_x_5) ;  /* 0x0000000000288947 */ /* 0x006fea0003800000 */
[----:B------:R-:W0:Y:S02]  /*0700*/  LDC R11, c[0x0][0x634] ;  /* 0x00018d00ff0b7b82 */ /* 0x000e240000000800 */
[----:B0-----:R-:W-:-:S05]  /*0710*/  IADD3 R11, P0, R16, R11, RZ ;  /* 0x0000000b100b7210 */ /* 0x001fca0007f1e0ff */
[----:B------:R-:W-:-:S04]  /*0720*/  IMAD.X R13, RZ, RZ, R17, P0 ;  /* 0x000000ffff0d7224 */ /* 0x000fc800000e0611 */
[----:B------:R-:W-:-:S04]  /*0730*/  IMAD.WIDE.U32 R6, R13, R14, RZ ;  /* 0x0000000e0d067225 */ /* 0x000fc800078e00ff */
[----:B------:R-:W-:-:S04]  /*0740*/  IMAD.WIDE.U32 R8, P0, R11, R15, R6 ;  /* 0x0000000f0b087225 */ /* 0x000fc80007800006 */
[----:B------:R-:W-:-:S04]  /*0750*/  IMAD.WIDE.U32 R6, R11, R14, RZ ;  /* 0x0000000e0b067225 */ /* 0x000fc800078e00ff */
[----:B------:R-:W-:Y:S01]  /*0760*/  IMAD.X R11, RZ, RZ, RZ, P0 ;  /* 0x000000ffff0b7224 */ /* 0x000fe200000e06ff */
[----:B------:R-:W-:Y:S01]  /*0770*/  IADD3 RZ, P0, R7, R8, RZ ;  /* 0x0000000807ff7210 */ /* 0x000fe20007f1e0ff */
[----:B------:R-:W-:-:S04]  /*0780*/  IMAD.MOV.U32 R10, RZ, RZ, R9 ;  /* 0x000000ffff0a7224 */ /* 0x000fc800078e0009 */
[----:B------:R-:W-:-:S08]  /*0790*/  IMAD.WIDE.U32.X R6, R13, R15, R10, P0 ;  /* 0x0000000f0d067225 */ /* 0x000fd000000e040a */
.L_x_5:
[-CC-:B------:R-:W-:Y:S01]  /*07a0*/  SHF.R.U64 R23, R6, R0.reuse, R7.reuse ;  /* 0x0000000006177219 */ /* 0x180fe20000001207 */
[----:B------:R-:W0:Y:S01]  /*07b0*/  LDC R10, c[0x0][0x618] ;  /* 0x00018600ff0a7b82 */ /* 0x000e220000000800 */
[----:B------:R-:W-:Y:S01]  /*07c0*/  SHF.R.U32.HI R5, RZ, R0, R7 ;  /* 0x00000000ff057219 */ /* 0x000fe20000011607 */
[----:B------:R-:W-:Y:S01]  /*07d0*/  ULDC UR4, c[0x0][0x150] ;  /* 0x0000540000047ab9 */ /* 0x000fe20000000800 */
[----:B------:R-:W-:Y:S02]  /*07e0*/  IADD3 R9, P0, RZ, -R23, RZ ;  /* 0x80000017ff097210 */ /* 0x000fe40007f1e0ff */
[----:B------:R-:W-:-:S03]  /*07f0*/  I2FP.F32.U32 R0, R4 ;  /* 0x0000000400007245 */ /* 0x000fc60000201000 */
[----:B------:R-:W1:Y:S01]  /*0800*/  LDC.64 R28, c[0x0][0x640] ;  /* 0x00019000ff1c7b82 */ /* 0x000e620000000a00 */
[----:B------:R-:W-:Y:S02]  /*0810*/  IMAD.X R11, RZ, RZ, ~R5, P0 ;  /* 0x000000ffff0b7224 */ /* 0x000fe400000e0e05 */
[----:B------:R-:W-:Y:S01]  /*0820*/  FMUL R0, R0, UR4 ;  /* 0x0000000400007c20 */ /* 0x000fe20008400000 */
[----:B------:R-:W-:Y:S01]  /*0830*/  IMAD.WIDE.U32 R6, R9, R20, R16 ;  /* 0x0000001409067225 */ /* 0x000fe200078e0010 */
[----:B------:R-:W-:-:S03]  /*0840*/  ULDC UR4, c[0x0][0x154] ;  /* 0x0000550000047ab9 */ /* 0x000fc60000000800 */
[----:B------:R-:W-:Y:S01]  /*0850*/  IMAD R8, R11, R20, RZ ;  /* 0x000000140b087224 */ /* 0x000fe200078e02ff */
[----:B------:R-:W2:Y:S01]  /*0860*/  LDC R5, c[0x0][0x144] ;  /* 0x00005100ff057b82 */ /* 0x000ea20000000800 */
[----:B------:R-:W3:Y:S02]  /*0870*/  F2I.U32.TRUNC.NTZ R0, R0 ;  /* 0x0000000000007305 */ /* 0x000ee4000020f000 */
[----:B------:R-:W-:-:S04]  /*0880*/  IMAD R9, R9, R21, R8 ;  /* 0x0000001509097224 */ /* 0x000fc800078e0208 */
[----:B------:R-:W-:Y:S01]  /*0890*/  IMAD.IADD R7, R7, 0x1, R9 ;  /* 0x0000000107077824 */ /* 0x000fe200078e0209 */
[----:B------:R-:W4:Y:S01]  /*08a0*/  LDC R12, c[0x0][0x608] ;  /* 0x00018200ff0c7b82 */ /* 0x000f220000000800 */
[----:B------:R-:W-:-:S03]  /*08b0*/  IMAD.MOV.U32 R9, RZ, RZ, -0x1 ;  /* 0xffffffffff097424 */ /* 0x000fc600078e00ff */
[-CC-:B0-----:R-:W-:Y:S02]  /*08c0*/  SHF.R.U64 R20, R6, R10.reuse, R7.reuse ;  /* 0x0000000a06147219 */ /* 0x181fe40000001207 */
[----:B------:R-:W-:Y:S02]  /*08d0*/  I2FP.F32.U32 R6, R3 ;  /* 0x0000000300067245 */ /* 0x000fe40000201000 */
[----:B------:R-:W0:Y:S01]  /*08e0*/  LDC R26, c[0x0][0x658] ;  /* 0x00019600ff1a7b82 */ /* 0x000e220000000800 */
[----:B-1----:R-:W-:Y:S01]  /*08f0*/  ISETP.NE.U32.AND P0, PT, R28, RZ, PT ;  /* 0x000000ff1c00720c */ /* 0x002fe20003f05070 */
[----:B---3--:R-:W-:Y:S01]  /*0900*/  IMAD.MOV R8, RZ, RZ, -R0 ;  /* 0x000000ffff087224 */ /* 0x008fe200078e0a00 */
[----:B------:R-:W-:Y:S01]  /*0910*/  SHF.R.U32.HI R7, RZ, R10, R7 ;  /* 0x0000000aff077219 */ /* 0x000fe20000011607 */
[----:B------:R-:W-:Y:S01]  /*0920*/  FMUL R6, R6, UR4 ;  /* 0x0000000406067c20 */ /* 0x000fe20008400000 */
[----:B------:R-:W-:-:S03]  /*0930*/  ISETP.NE.AND.EX P0, PT, R29, RZ, PT, P0 ;  /* 0x000000ff1d00720c */ /* 0x000fc60003f05300 */
[----:B------:R-:W1:Y:S01]  /*0940*/  LDC R14, c[0x0][0x148] ;  /* 0x00005200ff0e7b82 */ /* 0x000e620000000800 */
[----:B--2---:R-:W-:-:S07]  /*0950*/  IMAD R0, R5, R8, R4 ;  /* 0x0000000805007224 */ /* 0x004fce00078e0204 */
[----:B------:R-:W2:Y:S01]  /*0960*/  LDC R24, c[0x0][0x600] ;  /* 0x00018000ff187b82 */ /* 0x000ea20000000800 */
[-CC-:B----4-:R-:W-:Y:S02]  /*0970*/  SHF.R.U64 R30, R20, R12.reuse, R7.reuse ;  /* 0x0000000c141e7219 */ /* 0x190fe40000001207 */
[----:B------:R-:W-:Y:S01]  /*0980*/  SHF.R.U32.HI R5, RZ, R12, R7 ;  /* 0x0000000cff057219 */ /* 0x000fe20000011607 */
[----:B------:R-:W-:Y:S01]  /*0990*/  IMAD.MOV.U32 R7, RZ, RZ, 0x1 ;  /* 0x00000001ff077424 */ /* 0x000fe200078e00ff */
[----:B------:R3:W4:Y:S03]  /*09a0*/  F2I.U32.TRUNC.NTZ R12, R6 ;  /* 0x00000006000c7305 */ /* 0x000726000020f000 */
[----:B------:R-:W1:Y:S01]  /*09b0*/  LDC R15, c[0x0][0x648] ;  /* 0x00019200ff0f7b82 */ /* 0x000e620000000800 */
[-C--:B0-----:R-:W-:Y:S02]  /*09c0*/  SHF.L.U32 R4, R9, R26.reuse, RZ ;  /* 0x0000001a09047219 */ /* 0x081fe400000006ff */
[----:B------:R-:W-:-:S02]  /*09d0*/  SHF.R.U64 R32, R30, R26, R5 ;  /* 0x0000001a1e207219 */ /* 0x000fc40000001205 */
[----:B------:R-:W-:Y:S02]  /*09e0*/  LOP3.LUT R11, RZ, R4, RZ, 0x33, !PT ;  /* 0x00000004ff0b7212 */ /* 0x000fe400078e33ff */
[-C--:B------:R-:W-:Y:S01]  /*09f0*/  SHF.R.U32.HI R5, RZ, R26.reuse, R5 ;  /* 0x0000001aff057219 */ /* 0x080fe20000011605 */
[----:B------:R-:W0:Y:S01]  /*0a00*/  LDC R21, c[0x0][0x638] ;  /* 0x00018e00ff157b82 */ /* 0x000e220000000800 */
[----:B------:R-:W-:Y:S01]  /*0a10*/  SHF.L.U32 R10, R7, R26, RZ ;  /* 0x0000001a070a7219 */ /* 0x000fe200000006ff */
[----:B------:R-:W-:-:S06]  /*0a20*/  IMAD.MOV.U32 R4, RZ, RZ, R32 ;  /* 0x000000ffff047224 */ /* 0x000fcc00078e0020 */
[----:B------:R-:W0:Y:S01]  /*0a30*/  LDC R100, c[0x0][0x610] ;  /* 0x00018400ff647b82 */ /* 0x000e220000000800 */
[----:B---34-:R-:W-:Y:S05]  /*0a40*/  @!P0 BRA `(.L_x_6) ;  /* 0x0000000000288947 */ /* 0x018fea0003800000 */
[----:B------:R-:W3:Y:S02]  /*0a50*/  LDC R9, c[0x0][0x64c] ;  /* 0x00019300ff097b82 */ /* 0x000ee40000000800 */
[----:B---3--:R-:W-:-:S05]  /*0a60*/  IADD3 R9, P0, R32, R9, RZ ;  /* 0x0000000920097210 */ /* 0x008fca0007f1e0ff */
        /* <DEDUP_REMOVED lines=8> */
.L_x_6:
[----:B-1----:R-:W-:Y:S01]  /*0af0*/  SHF.R.U64 R4, R4, R15, R5 ;  /* 0x0000000f04047219 */ /* 0x002fe20000001205 */
[----:B--2---:R-:W-:Y:S01]  /*0b00*/  VIADD R5, R24, 0xffffffff ;  /* 0xffffffff18057836 */ /* 0x004fe20000000000 */
[----:B------:R-:W-:Y:S01]  /*0b10*/  LOP3.LUT R11, R30, R11, RZ, 0xc0, !PT ;  /* 0x0000000b1e0b7212 */ /* 0x000fe200078ec0ff */
[----:B------:R-:W-:Y:S02]  /*0b20*/  IMAD.MOV R12, RZ, RZ, -R12 ;  /* 0x000000ffff0c7224 */ /* 0x000fe400078e0a0c */
[----:B------:R-:W-:Y:S01]  /*0b30*/  IMAD.MOV R6, RZ, RZ, -R4 ;  /* 0x000000ffff067224 */ /* 0x000fe200078e0a04 */
[----:B------:R-:W-:Y:S01]  /*0b40*/  LOP3.LUT R5, R20, R5, RZ, 0xc0, !PT ;  /* 0x0000000514057212 */ /* 0x000fe200078ec0ff */
[----:B------:R-:W-:Y:S02]  /*0b50*/  @P3 IMAD R0, R14, R12, R3 ;  /* 0x0000000c0e003224 */ /* 0x000fe400078e0203 */
[----:B------:R-:W-:Y:S02]  /*0b60*/  IMAD R11, R10, R4, R11 ;  /* 0x000000040a0b7224 */ /* 0x000fe400078e020b */
[----:B0-----:R-:W-:-:S02]  /*0b70*/  IMAD R3, R6, R21, R32 ;  /* 0x0000001506037224 */ /* 0x001fc400078e0220 */
[----:B------:R-:W-:Y:S02]  /*0b80*/  IMAD R100, R11, R100, R0 ;  /* 0x000000640b647224 */ /* 0x000fe400078e0200 */
[----:B------:R-:W-:Y:S02]  /*0b90*/  IMAD R3, R3, R24, R5 ;  /* 0x0000001803037224 */ /* 0x000fe400078e0205 */
[----:B------:R-:W-:-:S03]  /*0ba0*/  IMAD.MOV.U32 R0, RZ, RZ, 0x1 ;  /* 0x00000001ff007424 */ /* 0x000fc600078e00ff */
[----:B------:R-:W-:Y:S02]  /*0bb0*/  SEL R90, R3, R100, !P3 ;  /* 0x00000064035a7207 */ /* 0x000fe40005800000 */
[----:B------:R-:W-:-:S07]  /*0bc0*/  SEL R100, R100, R3, !P3 ;  /* 0x0000000364647207 */ /* 0x000fce0005800000 */
.L_x_4:
[----:B------:R-:W-:-:S08]  /*0bd0*/  NOP ;  /* 0x0000000000007918 */ /* 0x000fd00000000000 */
[----:B------:R-:W0:Y:S02]  /*0be0*/  USETMAXREG.TRY_ALLOC.CTAPOOL UP0, 0xe8 ;  /* 0x000000e8000079c8 */ /* 0x000e240008000600 */
[----:B0-----:R-:W-:-:S13]  /*0bf0*/  PLOP3.LUT P0, PT, PT, PT, UP0, 0x80, 0x0 ;  /* 0x000000000000781c */ /* 0x001fda0003f0f008 */
[----:B------:R-:W-:Y:S05]  /*0c00*/  @!P0 BRA `(.L_x_4) ;  /* 0xfffffffc00f08947 */ /* 0x000fea000383ffff */
[----:B------:R-:W-:Y:S01]  /*0c10*/  ULDC.64 UR4, c[0x0][0x598] ;  /* 0x0001660000047ab9 */ /* 0x000fe20000000a00 */
[----:B------:R-:W-:Y:S01]  /*0c20*/  ULDC.64 UR36, c[0x0][0x208] ;  /* 0x0000820000247ab9 */ /* 0x000fe20000000a00 */
[----:B------:R-:W-:-:S04]  /*0c30*/  ISETP.NE.U32.AND P0, PT, RZ, UR4, PT ;  /* 0x00000004ff007c0c */ /* 0x000fc8000bf05070 */
[----:B------:R-:W-:-:S13]  /*0c40*/  ISETP.NE.AND.EX P0, PT, RZ, UR5, PT, P0 ;  /* 0x00000005ff007c0c */ /* 0x000fda000bf05300 */
[----:B------:R-:W-:Y:S05]  /*0c50*/  @!P0 BRA `(.L_x_7) ;  /* 0x00000000001c8947 */ /* 0x000fea0003800000 */
[----:B------:R-:W0:Y:S02]  /*0c60*/  LDC.64 R4, c[0x0][0x598] ;  /* 0x00016600ff047b82 */ /* 0x000e240000000a00 */
[----:B0-----:R-:W2:Y:S02]  /*0c70*/  LDG.E.64 R4, desc[UR36][R4.64] ;  /* 0x0000002404047981 */ /* 0x001ea4000c1e1b00 */
[----:B--2---:R-:W-:-:S04]  /*0c80*/  ISETP.NE.U32.AND P0, PT, R4, RZ, PT ;  /* 0x000000ff0400720c */ /* 0x004fc80003f05070 */
[----:B------:R-:W-:-:S13]  /*0c90*/  ISETP.NE.AND.EX P0, PT, R5, RZ, PT, P0 ;  /* 0x000000ff0500720c */ /* 0x000fda0003f05300 */
[----:B------:R-:W-:Y:S05]  /*0ca0*/  @!P0 BRA `(.L_x_7) ;  /* 0x0000000000088947 */ /* 0x000fea0003800000 */
[----:B------:R0:W5:Y:S01]  /*0cb0*/  LD.E R88, desc[UR36][R4.64] ;  /* 0x0000002404587980 */ /* 0x000162000c101900 */
[----:B------:R-:W-:Y:S05]  /*0cc0*/  BRA `(.L_x_8) ;  /* 0x0000000000247947 */ /* 0x000fea0003800000 */
.L_x_7:
[----:B------:R-:W-:Y:S02]  /*0cd0*/  ULDC.64 UR4, c[0x0][0x588] ;  /* 0x0001620000047ab9 */ /* 0x000fe40000000a00 */
[----:B------:R-:W-:-:S04]  /*0ce0*/  ISETP.NE.U32.AND P0, PT, RZ, UR4, PT ;  /* 0x00000004ff007c0c */ /* 0x000fc8000bf05070 */
[----:B------:R-:W-:-:S13]  /*0cf0*/  ISETP.NE.AND.EX P0, PT, RZ, UR5, PT, P0 ;  /* 0x00000005ff007c0c */ /* 0x000fda000bf05300 */
[----:B------:R-:W-:Y:S05]  /*0d00*/  @!P0 BRA `(.L_x_9) ;  /* 0x00000000000c8947 */ /* 0x000fea0003800000 */
[----:B------:R-:W0:Y:S02]  /*0d10*/  LDC.64 R88, c[0x0][0x588] ;  /* 0x00016200ff587b82 */ /* 0x000e240000000a00 */
[----:B0-----:R1:W5:Y:S01]  /*0d20*/  LDG.E R88, desc[UR36][R88.64] ;  /* 0x0000002458587981 */ /* 0x001362000c1e1900 */
[----:B------:R-:W-:Y:S05]  /*0d30*/  BRA `(.L_x_8) ;  /* 0x0000000000087947 */ /* 0x000fea0003800000 */
.L_x_9:
[----:B------:R-:W-:Y:S02]  /*0d40*/  ULDC UR4, c[0x0][0x580] ;  /* 0x0001600000047ab9 */ /* 0x000fe40000000800 */
[----:B------:R-:W-:-:S07]  /*0d50*/  IMAD.U32 R88, RZ, RZ, UR4 ;  /* 0x00000004ff587e24 */ /* 0x000fce000f8e00ff */
.L_x_8:
[----:B------:R-:W-:Y:S02]  /*0d60*/  ULDC.64 UR4, c[0x0][0x5a0] ;  /* 0x0001680000047ab9 */ /* 0x000fe40000000a00 */
[----:B------:R-:W-:-:S04]  /*0d70*/  ISETP.NE.U32.AND P0, PT, RZ, UR4, PT ;  /* 0x00000004ff007c0c */ /* 0x000fc8000bf05070 */
[----:B------:R-:W-:-:S13]  /*0d80*/  ISETP.NE.AND.EX P0, PT, RZ, UR5, PT, P0 ;  /* 0x00000005ff007c0c */ /* 0x000fda000bf05300 */
[----:B------:R-:W-:Y:S05]  /*0d90*/  @!P0 BRA `(.L_x_10) ;  /* 0x00000000001c8947 */ /* 0x000fea0003800000 */
[----:B0-----:R-:W0:Y:S02]  /*0da0*/  LDC.64 R4, c[0x0][0x5a0] ;  /* 0x00016800ff047b82 */ /* 0x001e240000000a00 */
[----:B0-----:R-:W2:Y:S02]  /*0db0*/  LDG.E.64 R4, desc[UR36][R4.64] ;  /* 0x0000002404047981 */ /* 0x001ea4000c1e1b00 */
[----:B--2---:R-:W-:-:S04]  /*0dc0*/  ISETP.NE.U32.AND P0, PT, R4, RZ, PT ;  /* 0x000000ff0400720c */ /* 0x004fc80003f05070 */
[----:B------:R-:W-:-:S13]  /*0dd0*/  ISETP.NE.AND.EX P0, PT, R5, RZ, PT, P0 ;  /* 0x000000ff0500720c */ /* 0x000fda0003f05300 */
[----:B------:R-:W-:Y:S05]  /*0de0*/  @!P0 BRA `(.L_x_10) ;  /* 0x0000000000088947 */ /* 0x000fea0003800000 */
[----:B-1----:R0:W5:Y:S01]  /*0df0*/  LD.E R89, desc[UR36][R4.64] ;  /* 0x0000002404597980 */ /* 0x002162000c101900 */
[----:B------:R-:W-:Y:S05]  /*0e00*/  BRA `(.L_x_11) ;  /* 0x0000000000247947 */ /* 0x000fea0003800000 */
.L_x_10:
[----:B------:R-:W-:Y:S02]  /*0e10*/  ULDC.64 UR4, c[0x0][0x590] ;  /* 0x0001640000047ab9 */ /* 0x000fe40000000a00 */
[----:B------:R-:W-:-:S04]  /*0e20*/  ISETP.NE.U32.AND P0, PT, RZ, UR4, PT ;  /* 0x00000004ff007c0c */ /* 0x000fc8000bf05070 */
[----:B------:R-:W-:-:S13]  /*0e30*/  ISETP.NE.AND.EX P0, PT, RZ, UR5, PT, P0 ;  /* 0x00000005ff007c0c */ /* 0x000fda000bf05300 */
[----:B------:R-:W-:Y:S05]  /*0e40*/  @!P0 BRA `(.L_x_12) ;  /* 0x00000000000c8947 */ /* 0x000fea0003800000 */
[----:B0-----:R-:W1:Y:S02]  /*0e50*/  LDC.64 R4, c[0x0][0x590] ;  /* 0x00016400ff047b82 */ /* 0x001e640000000a00 */
[----:B-1----:R1:W5:Y:S01]  /*0e60*/  LDG.E R89, desc[UR36][R4.64] ;  /* 0x0000002404597981 */ /* 0x002362000c1e1900 */
[----:B------:R-:W-:Y:S05]  /*0e70*/  BRA `(.L_x_11) ;  /* 0x0000000000087947 */ /* 0x000fea0003800000 */
.L_x_12:
[----:B------:R-:W-:Y:S02]  /*0e80*/  ULDC UR4, c[0x0][0x584] ;  /* 0x0001610000047ab9 */ /* 0x000fe40000000800 */
[----:B-1----:R-:W-:-:S07]  /*0e90*/  IMAD.U32 R89, RZ, RZ, UR4 ;  /* 0x00000004ff597e24 */ /* 0x002fce000f8e00ff */
.L_x_11:
[----:B------:R-:W-:-:S13]  /*0ea0*/  LOP3.LUT P0, RZ, R0, 0xff, RZ, 0xc0, !PT ;  /* 0x000000ff00ff7812 */ /* 0x000fda000780c0ff */
[----:B------:R-:W-:Y:S05]  /*0eb0*/  @!P0 EXIT ;  /* 0x000000000000894d */ /* 0x000fea0003800000 */
[----:B------:R-:W-:Y:S01]  /*0ec0*/  ULDC UR4, c[0x0][0x28c] ;  /* 0x0000a30000047ab9 */ /* 0x000fe20000000800 */
[----:B------:R-:W-:Y:S01]  /*0ed0*/  LOP3.LUT R104, R19, 0x1, RZ, 0xfc, !PT ;  /* 0x0000000113687812 */ /* 0x000fe200078efcff */
[----:B------:R-:W-:Y:S01]  /*0ee0*/  UIADD3 UR4, UR4, 0x1f, URZ ;  /* 0x0000001f04047890 */ /* 0x000fe2000fffe03f */
[----:B------:R-:W-:Y:S01]  /*0ef0*/  UMOV UR38, URZ ;  /* 0x0000003f00267c82 */ /* 0x000fe20008000000 */
[----:B------:R-:W-:Y:S02]  /*0f00*/  UMOV UR39, URZ ;  /* 0x0000003f00277c82 */ /* 0x000fe40008000000 */
[----:B------:R-:W-:-:S04]  /*0f10*/  USHF.R.S32.HI UR5, URZ, 0x1f, UR4 ;  /* 0x0000001f3f057899 */ /* 0x000fc80008011404 */
[----:B------:R-:W-:-:S04]  /*0f20*/  ULEA.HI UR5, UR5, UR4, URZ, 0x5 ;  /* 0x0000000405057291 */ /* 0x000fc8000f8f283f */
[----:B------:R-:W-:-:S12]  /*0f30*/  USHF.R.S32.HI UR40, URZ, 0x5, UR5 ;  /* 0x000000053f287899 */ /* 0x000fd80008011405 */
.L_x_156:
[----:B------:R-:W-:Y:S01]  /*0f40*/  LOP3.LUT R0, R18, 0x80, RZ, 0xc0, !PT ;  /* 0x0000008012007812 */ /* 0x000fe200078ec0ff */
[----:B------:R-:W2:Y:S01]  /*0f50*/  S2UR UR7, SR_CgaCtaId ;  /* 0x00000000000779c3 */ /* 0x000ea20000008800 */
[----:B------:R-:W-:Y:S02]  /*0f60*/  UMOV UR6, 0x400 ;  /* 0x0000040000067882 */ /* 0x000fe40000000000 */
[----:B------:R-:W-:-:S06]  /*0f70*/  SHF.R.U32.HI R0, RZ, 0x7, R0 ;  /* 0x00000007ff007819 */ /* 0x000fcc0000011600 */
[----:B---3--:R-:W3:Y:S01]  /*0f80*/  SHFL.IDX PT, R0, R0, RZ, 0x1f ;  /* 0x00001fff00007589 */ /* 0x008ee200000e0000 */
[----:B--2---:R-:W-:Y:S01]  /*0f90*/  ULEA UR42, UR7, UR6, 0x18 ;  /* 0x00000006072a7291 */ /* 0x004fe2000f8ec03f */
[----:B---3--:R-:W-:-:S13]  /*0fa0*/  R2UR UR4, R0 ;  /* 0x00000000000472ca */ /* 0x008fda00000e0000 */
[----:B------:R-:W-:-:S04]  /*0fb0*/  ULEA.HI UR5, UR4, UR4, URZ, 0x1 ;  /* 0x0000000404057291 */ /* 0x000fc8000f8f083f */
[----:B------:R-:W-:-:S04]  /*0fc0*/  ULOP3.LUT UR5, UR5, 0x7fffe, URZ, 0xc0, !UPT ;  /* 0x0007fffe05057892 */ /* 0x000fc8000f8ec03f */
[----:B------:R-:W-:-:S03]  /*0fd0*/  UIADD3 UR5, UR4, -UR5, URZ ;  /* 0x8000000504057290 */ /* 0x000fc6000fffe03f */
[----:B------:R-:W-:Y:S01]  /*0fe0*/  ULDC UR4, c[0x0][0x28c] ;  /* 0x0000a30000047ab9 */ /* 0x000fe20000000800 */
[----:B------:R-:W-:Y:S01]  /*0ff0*/  ULEA UR5, UR5, UR42, 0xd ;  /* 0x0000002a05057291 */ /* 0x000fe2000f8e683f */
[----:B------:R-:W-:-:S03]  /*1000*/  ISETP.LT.AND P0, PT, RZ, UR4, PT ;  /* 0x00000004ff007c0c */ /* 0x000fc6000bf01270 */
[----:B------:R-:W-:-:S04]  /*1010*/  UIADD3 UR5, UR5, 0x100, URZ ;  /* 0x0000010005057890 */ /* 0x000fc8000fffe03f */
[----:B------:R-:W-:-:S04]  /*1020*/  USHF.R.U32.HI UR5, URZ, 0x4, UR5 ;  /* 0x000000043f057899 */ /* 0x000fc80008011605 */
[----:B------:R-:W-:Y:S02]  /*1030*/  ULOP3.LUT UR41, UR5, 0x3fff, URZ, 0xc0, !UPT ;  /* 0x00003fff05297892 */ /* 0x000fe4000f8ec03f */
[----:B01--4-:R-:W-:Y:S10]  /*1040*/  @P0 BRA `(.L_x_13) ;  /* 0x0000000000400947 */ /* 0x013ff40003800000 */
[----:B------:R-:W-:Y:S01]  /*1050*/  MOV R0, 0x0 ;  /* 0x0000000000007802 */ /* 0x000fe20000000f00 */
[----:B------:R-:W-:Y:S01]  /*1060*/  ULDC.64 UR4, c[0x4][0x68] ;  /* 0x01001a0000047ab9 */ /* 0x000fe20000000a00 */
[----:B------:R-:W-:Y:S01]  /*1070*/  ULDC.64 UR6, c[0x4][0x8] ;  /* 0x0100020000067ab9 */ /* 0x000fe20000000a00 */
[----:B01----:R-:W-:Y:S01]  /*1080*/  IMAD.U32 R4, RZ, RZ, UR4 ;  /* 0x00000004ff047e24 */ /* 0x003fe2000f8e00ff */
[----:B------:R0:W1:Y:S01]  /*1090*/  LDC.64 R14, c[0x4][R0] ;  /* 0x01000000000e7b82 */ /* 0x0000620000000a00 */
[----:B------:R-:W-:Y:S01]  /*10a0*/  IMAD.U32 R5, RZ, RZ, UR5 ;  /* 0x00000005ff057e24 */ /* 0x000fe2000f8e00ff */
[----:B------:R-:W-:Y:S01]  /*10b0*/  ULDC.64 UR4, c[0x4][0x70] ;  /* 0x01001c0000047ab9 */ /* 0x000fe20000000a00 */
[----:B------:R-:W-:Y:S02]  /*10c0*/  IMAD.U32 R10, RZ, RZ, UR6 ;  /* 0x00000006ff0a7e24 */ /* 0x000fe4000f8e00ff */
[----:B------:R-:W-:Y:S02]  /*10d0*/  IMAD.U32 R6, RZ, RZ, UR4 ;  /* 0x00000004ff067e24 */ /* 0x000fe4000f8e00ff */
[----:B------:R-:W-:-:S02]  /*10e0*/  IMAD.U32 R7, RZ, RZ, UR5 ;  /* 0x00000005ff077e24 */ /* 0x000fc4000f8e00ff */
[----:B------:R-:W-:Y:S02]  /*10f0*/  IMAD.U32 R11, RZ, RZ, UR7 ;  /* 0x00000007ff0b7e24 */ /* 0x000fe4000f8e00ff */
[----:B------:R-:W-:Y:S02]  /*1100*/  IMAD.MOV.U32 R8, RZ, RZ, 0x1e1 ;  /* 0x000001e1ff087424 */ /* 0x000fe400078e00ff */
[----:B------:R-:W-:Y:S02]  /*1110*/  IMAD.MOV.U32 R12, RZ, RZ, 0x1 ;  /* 0x00000001ff0c7424 */ /* 0x000fe400078e00ff */
[----:B0-----:R-:W-:-:S07]  /*1120*/  IMAD.MOV.U32 R13, RZ, RZ, RZ ;  /* 0x000000ffff0d7224 */ /* 0x001fce00078e00ff */
[----:B------:R-:W-:-:S07]  /*1130*/  LEPC R20, `(.L_x_13) ;  /* 0x000000001014794e */ /* 0x000fce0000000000 */
[----:B-1---5:R-:W-:Y:S05]  /*1140*/  CALL.ABS.NOINC R14 ;  /* 0x000000000e007343 */ /* 0x022fea0003c00000 */
.L_x_13:
[----:B------:R-:W-:-:S13]  /*1150*/  ISETP.NE.AND P0, PT, R104, 0x3, PT ;  /* 0x000000036800780c */ /* 0x000fda0003f05270 */
[----:B------:R-:W-:Y:S05]  /*1160*/  @!P0 BRA `(.L_x_14) ;  /* 0x0000000000048947 */ /* 0x000fea0003800000 */
[----:B------:R-:W-:Y:S01]  /*1170*/  BPT.TRAP 0x1 ;  /* 0x000000040000795c */ /* 0x000fe20000300000 */
.L_x_14:
[----:B------:R-:W-:Y:S02]  /*1180*/  IMAD.U32 R3, RZ, RZ, UR39 ;  /* 0x00000027ff037e24 */ /* 0x000fe4000f8e00ff */
[----:B------:R-:W-:-:S03]  /*1190*/  IMAD.U32 R0, RZ, RZ, UR38 ;  /* 0x00000026ff007e24 */ /* 0x000fc6000f8e00ff */
[----:B------:R-:W-:Y:S02]  /*11a0*/  LEA R3, R3, UR42, 0x3 ;  /* 0x0000002a03037c11 */ /* 0x000fe4000f8e18ff */
[----:B------:R-:W-:-:S04]  /*11b0*/  SHF.L.U32 R0, R0, 0x1f, RZ ;  /* 0x0000001f00007819 */ /* 0x000fc800000006ff */
[----:B------:R2:W3:Y:S01]  /*11c0*/  SYNCS.PHASECHK.TRANS64.TRYWAIT P1, [R3+URZ], R0 ;  /* 0x00000000030075a7 */ /* 0x0004e2000802017f */
[----:B------:R-:W-:Y:S05]  /*11d0*/  @!P0 BRA `(.L_x_15) ;  /* 0x0000000000048947 */ /* 0x000fea0003800000 */
[----:B------:R-:W-:Y:S01]  /*11e0*/  BPT.TRAP 0x1 ;  /* 0x000000040000795c */ /* 0x000fe20000300000 */
.L_x_15:
[----:B---3--:R-:W-:Y:S05]  /*11f0*/  @P1 BRA `(.L_x_16) ;  /* 0x0000000000081947 */ /* 0x008fea0003800000 */
[----:B------:R-:W3:Y:S02]  /*1200*/  SYNCS.PHASECHK.TRANS64.TRYWAIT P1, [R3+URZ], R0 ;  /* 0x00000000030075a7 */ /* 0x000ee4000802017f */
[----:B---3--:R-:W-:Y:S05]  /*1210*/  @!P1 BRA `(.L_x_17) ;  /* 0x0000007000e89947 */ /* 0x008fea0003800000 */
.L_x_16:
[----:B------:R-:W-:-:S04]  /*1220*/  UISETP.LT.AND UP0, UPT, UR40, 0x1, UPT ;  /* 0x000000012800788c */ /* 0x000fc8000bf01270 */
[----:B------:R-:W-:-:S04]  /*1230*/  USEL UR4, UR40, 0x1, UP0 ;  /* 0x0000000128047887 */ /* 0x000fc80008000000 */
[----:B------:R-:W-:-:S06]  /*1240*/  UIADD3 UR4, UR40, -UR4, URZ ;  /* 0x8000000428047290 */ /* 0x000fcc000fffe03f */
[----:B--23--:R-:W-:Y:S01]  /*1250*/  IMAD.U32 R0, RZ, RZ, UR4 ;  /* 0x00000004ff007e24 */ /* 0x00cfe2000f8e00ff */
[----:B------:R-:W-:Y:S05]  /*1260*/  WARPSYNC.ALL ;  /* 0x0000000000007948 */ /* 0x000fea0003800000 */
[----:B------:R-:W-:Y:S01]  /*1270*/  ISETP.GE.AND P1, PT, R0, 0x1, PT ;  /* 0x000000010000780c */ /* 0x000fe20003f26270 */
[----:B------:R-:W-:Y:S01]  /*1280*/  UIADD3 UR4, UR42, 0x20100, URZ ;  /* 0x000201002a047890 */ /* 0x000fe2000fffe03f */
[----:B------:R-:W-:Y:S01]  /*1290*/  WARPGROUP.ARRIVE ;  /* 0x00000000000079c5 */ /* 0x000fe20000000000 */
[----:B------:R-:W-:Y:S01]  /*12a0*/  UMOV UR9, 0x40000040 ;  /* 0x4000004000097882 */ /* 0x000fe20000000000 */
[----:B------:R-:W-:Y:S01]  /*12b0*/  UMOV UR11, 0x40000040 ;  /* 0x40000040000b7882 */ /* 0x000fe20000000000 */
[----:B------:R-:W-:-:S04]  /*12c0*/  USHF.R.U32.HI UR4, URZ, 0x4, UR4 ;  /* 0x000000043f047899 */ /* 0x000fc80008011604 */
[----:B------:R-:W-:Y:S02]  /*12d0*/  ULOP3.LUT UR5, UR4, 0x3fff, URZ, 0xc0, !UPT ;  /* 0x00003fff04057892 */ /* 0x000fe4000f8ec03f */
[----:B------:R-:W-:Y:S02]  /*12e0*/  ULOP3.LUT UR4, UR41, 0x10000, URZ, 0xfc, !UPT ;  /* 0x0001000029047892 */ /* 0x000fe4000f8efc3f */
[----:B------:R-:W-:Y:S02]  /*12f0*/  ULOP3.LUT UR5, UR5, 0x10000, URZ, 0xfc, !UPT ;  /* 0x0001000005057892 */ /* 0x000fe4000f8efc3f */
[----:B------:R-:W-:Y:S02]  /*1300*/  ULEA UR7, UR39, UR4, 0xb ;  /* 0x0000000427077291 */ /* 0x000fe4000f8e583f */
[----:B------:R-:W-:Y:S02]  /*1310*/  ULEA UR6, UR39, UR5, 0x9 ;  /* 0x0000000527067291 */ /* 0x000fe4000f8e483f */
[----:B------:R-:W-:-:S03]  /*1320*/  UIADD3 UR12, UR7, 0x400, URZ ;  /* 0x00000400070c7890 */ /* 0x000fc6000fffe03f */
[----:B------:R-:W-:Y:S02]  /*1330*/  UMOV UR8, UR7 ;  /* 0x0000000700087c82 */ /* 0x000fe40008000000 */
[----:B------:R-:W-:Y:S02]  /*1340*/  UMOV UR10, UR6 ;  /* 0x00000006000a7c82 */ /* 0x000fe40008000000 */
[----:B------:R-:W-:Y:S01]  /*1350*/  HGMMA.64x64x8.F32.TF32 R56, gdesc[UR8], RZ, !UPT, gsb0 ;  /* 0x04e00000083879f0 */ /* 0x000fe2000c0028ff */
[----:B------:R-:W-:Y:S01]  /*1360*/  UMOV UR8, UR12 ;  /* 0x0000000c00087c82 */ /* 0x000fe20008000000 */
[----:B------:R-:W-:Y:S01]  /*1370*/  UMOV UR9, 0x40000040 ;  /* 0x4000004000097882 */ /* 0x000fe20000000000 */
[----:B------:R-:W-:Y:S01]  /*1380*/  UIADD3 UR12, UR7, 0x402, URZ ;  /* 0x00000402070c7890 */ /* 0x000fe2000fffe03f */
[----:B------:R-:W-:Y:S02]  /*1390*/  WARPGROUP.DEPBAR.LE gsb0, 0x0 ;  /* 0x00008000000079c5 */ /* 0x000fe40000010000 */
[----:B------:R-:W-:-:S06]  /*13a0*/  WARPGROUP.ARRIVE ;  /* 0x00000000000079c5 */ /* 0x000fcc0000000000 */
[----:B------:R-:W-:Y:S01]  /*13b0*/  HGMMA.64x64x8.F32.TF32 R24, gdesc[UR8], RZ, !UPT, gsb0 ;  /* 0x04e00000081879f0 */ /* 0x000fe2000c0028ff */
[----:B------:R-:W-:Y:S02]  /*13c0*/  UIADD3 UR8, UR7, 0x2, URZ ;  /* 0x0000000207087890 */ /* 0x000fe4000fffe03f */
[----:B------:R-:W-:Y:S01]  /*13d0*/  UIADD3 UR10, UR6, 0x2, URZ ;  /* 0x00000002060a7890 */ /* 0x000fe2000fffe03f */
[----:B------:R-:W-:Y:S01]  /*13e0*/  UMOV UR9, 0x40000040 ;  /* 0x4000004000097882 */ /* 0x000fe20000000000 */
[----:B------:R-:W-:Y:S01]  /*13f0*/  UMOV UR11, 0x40000040 ;  /* 0x40000040000b7882 */ /* 0x000fe20000000000 */
[----:B------:R-:W-:Y:S02]  /*1400*/  WARPGROUP.DEPBAR.LE gsb0, 0x0 ;  /* 0x00008000000079c5 */ /* 0x000fe40000010000 */
[----:B------:R-:W-:-:S06]  /*1410*/  WARPGROUP.ARRIVE ;  /* 0x00000000000079c5 */ /* 0x000fcc0000000000 */
[----:B------:R-:W-:Y:S01]  /*1420*/  HGMMA.64x64x8.F32.TF32 R56, gdesc[UR8], R56, gsb0 ;  /* 0x04e00000083879f0 */ /* 0x000fe20008002838 */
[----:B------:R-:W-:Y:S01]  /*1430*/  UMOV UR8, UR12 ;  /* 0x0000000c00087c82 */ /* 0x000fe20008000000 */
[----:B------:R-:W-:Y:S01]  /*1440*/  UMOV UR9, 0x40000040 ;  /* 0x4000004000097882 */ /* 0x000fe20000000000 */
[----:B------:R-:W-:Y:S01]  /*1450*/  UIADD3 UR12, UR7, 0x404, URZ ;  /* 0x00000404070c7890 */ /* 0x000fe2000fffe03f */
[----:B------:R-:W-:Y:S02]  /*1460*/  WARPGROUP.DEPBAR.LE gsb0, 0x0 ;  /* 0x00008000000079c5 */ /* 0x000fe40000010000 */
[----:B------:R-:W-:-:S06]  /*1470*/  WARPGROUP.ARRIVE ;  /* 0x00000000000079c5 */ /* 0x000fcc0000000000 */
[----:B------:R-:W-:Y:S01]  /*1480*/  HGMMA.64x64x8.F32.TF32 R24, gdesc[UR8], R24, gsb0 ;  /* 0x04e00000081879f0 */ /* 0x000fe20008002818 */
        /* <DEDUP_REMOVED lines=9> */
[----:B------:R-:W-:Y:S02]  /*1520*/  WARPGROUP.DEPBAR.LE gsb0, 0x0 ;  /* 0x00008000000079c5 */ /* 0x000fe40000010000 */
[----:B------:R-:W-:-:S06]  /*1530*/  WARPGROUP.ARRIVE ;  /* 0x00000000000079c5 */ /* 0x000fcc0000000000 */
[----:B------:R-:W-:Y:S01]  /*1540*/  HGMMA.64x64x8.F32.TF32 R24, gdesc[UR8], R24, gsb0 ;  /* 0x04e00000081879f0 */ /* 0x000fe20008002818 */
[----:B------:R-:W-:Y:S02]  /*1550*/  UIADD3 UR8, UR7, 0x6, URZ ;  /* 0x0000000607087890 */ /* 0x000fe4000fffe03f */
[----:B------:R-:W-:Y:S01]  /*1560*/  UIADD3 UR10, UR6, 0x6, URZ ;  /* 0x00000006060a7890 */ /* 0x000fe2000fffe03f */
[----:B------:R-:W-:Y:S01]  /*1570*/  UMOV UR9, 0x40000040 ;  /* 0x4000004000097882 */ /* 0x000fe20000000000 */
[----:B------:R-:W-:Y:S01]  /*1580*/  UMOV UR11, 0x40000040 ;  /* 0x40000040000b7882 */ /* 0x000fe20000000000 */
[----:B------:R-:W-:Y:S01]  /*1590*/  UIADD3 UR7, UR7, 0x406, URZ ;  /* 0x0000040607077890 */ /* 0x000fe2000fffe03f */
[----:B------:R-:W-:Y:S02]  /*15a0*/  WARPGROUP.DEPBAR.LE gsb0, 0x0 ;  /* 0x00008000000079c5 */ /* 0x000fe40000010000 */
[----:B------:R-:W-:-:S06]  /*15b0*/  WARPGROUP.ARRIVE ;  /* 0x00000000000079c5 */ /* 0x000fcc0000000000 */
[----:B------:R-:W-:Y:S01]  /*15c0*/  HGMMA.64x64x8.F32.TF32 R56, gdesc[UR8], R56, gsb0 ;  /* 0x04e00000083879f0 */ /* 0x000fe20008002838 */
[----:B------:R-:W-:Y:S01]  /*15d0*/  UMOV UR8, UR7 ;  /* 0x0000000700087c82 */ /* 0x000fe20008000000 */
[----:B------:R-:W-:Y:S01]  /*15e0*/  UMOV UR9, 0x40000040 ;  /* 0x4000004000097882 */ /* 0x000fe20000000000 */
[----:B------:R-:W-:Y:S02]  /*15f0*/  WARPGROUP.DEPBAR.LE gsb0, 0x0 ;  /* 0x00008000000079c5 */ /* 0x000fe40000010000 */
[----:B------:R-:W-:-:S06]  /*1600*/  WARPGROUP.ARRIVE ;  /* 0x00000000000079c5 */ /* 0x000fcc0000000000 */
[----:B------:R-:W-:Y:S03]  /*1610*/  HGMMA.64x64x8.F32.TF32 R24, gdesc[UR8], R24, gsb0 ;  /* 0x04e00000081879f0 */ /* 0x000fe60008002818 */
[----:B------:R-:W-:Y:S02]  /*1620*/  WARPGROUP.DEPBAR.LE gsb0, 0x0 ;  /* 0x00008000000079c5 */ /* 0x000fe40000010000 */
[----:B------:R-:W-:Y:S05]  /*1630*/  @!P1 BRA `(.L_x_18) ;  /* 0x0000000400789947 */ /* 0x000fea0003800000 */
[----:B------:R-:W-:-:S04]  /*1640*/  UIADD3 UR6, UR39, 0x1, URZ ;  /* 0x0000000127067890 */ /* 0x000fc8000fffe03f */
[----:B------:R-:W-:-:S04]  /*1650*/  UISETP.NE.AND UP0, UPT, UR6, 0x4, UPT ;  /* 0x000000040600788c */ /* 0x000fc8000bf05270 */
[----:B------:R-:W-:Y:S02]  /*1660*/  USEL UR7, URZ, 0x1, UP0 ;  /* 0x000000013f077887 */ /* 0x000fe40008000000 */
[----:B------:R-:W-:Y:S02]  /*1670*/  USEL UR6, UR6, URZ, UP0 ;  /* 0x0000003f06067287 */ /* 0x000fe40008000000 */
[----:B------:R-:W-:-:S06]  /*1680*/  ULOP3.LUT UR7, UR38, UR7, URZ, 0x3c, !UPT ;  /* 0x0000000726077292 */ /* 0x000fcc000f8e3c3f */
[----:B01----:R-:W-:Y:S01]  /*1690*/  IMAD.U32 R5, RZ, RZ, UR7 ;  /* 0x00000007ff057e24 */ /* 0x003fe2000f8e00ff */
[----:B------:R-:W-:-:S06]  /*16a0*/  UMOV UR7, UR39 ;  /* 0x0000002700077c82 */ /* 0x000fcc0008000000 */
.L_x_25:
[----:B01----:R-:W-:Y:S05]  /*16b0*/  @!P0 BRA `(.L_x_19) ;  /* 0x0000000000048947 */ /* 0x003fea0003800000 */
[----:B------:R-:W-:Y:S01]  /*16c0*/  BPT.TRAP 0x1 ;  /* 0x000000040000795c */ /* 0x000fe20000300000 */
.L_x_19:
[----:B------:R-:W0:Y:S01]  /*16d0*/  S2UR UR9, SR_CgaCtaId ;  /* 0x00000000000979c3 */ /* 0x000e220000008800 */
[----:B------:R-:W-:Y:S01]  /*16e0*/  UMOV UR8, 0x400 ;  /* 0x0000040000087882 */ /* 0x000fe20000000000 */
[----:B------:R-:W-:Y:S01]  /*16f0*/  SHF.L.U32 R3, R5, 0x1f, RZ ;  /* 0x0000001f05037819 */ /* 0x000fe200000006ff */
[----:B0-----:R-:W-:-:S04]  /*1700*/  ULEA UR15, UR9, UR8, 0x18 ;  /* 0x00000008090f7291 */ /* 0x001fc8000f8ec03f */
[----:B------:R-:W-:-:S09]  /*1710*/  ULEA UR8, UR6, UR15, 0x3 ;  /* 0x0000000f06087291 */ /* 0x000fd2000f8e183f */
[----:B------:R0:W1:Y:S01]  /*1720*/  SYNCS.PHASECHK.TRANS64.TRYWAIT P1, [UR8], R3 ;  /* 0x00000003ff0075a7 */ /* 0x0000620008020148 */
[----:B------:R-:W-:Y:S05]  /*1730*/  @!P0 BRA `(.L_x_20) ;  /* 0x0000000000048947 */ /* 0x000fea0003800000 */
[----:B------:R-:W-:Y:S01]  /*1740*/  BPT.TRAP 0x1 ;  /* 0x000000040000795c */ /* 0x000fe20000300000 */
.L_x_20:
[----:B-1----:R-:W-:Y:S05]  /*1750*/  @P1 BRA `(.L_x_21) ;  /* 0x0000000000081947 */ /* 0x002fea0003800000 */
[----:B------:R-:W1:Y:S02]  /*1760*/  SYNCS.PHASECHK.TRANS64.TRYWAIT P1, [UR8], R3 ;  /* 0x00000003ff0075a7 */ /* 0x000e640008020148 */
[----:B-1----:R-:W-:Y:S05]  /*1770*/  @!P1 BRA `(.L_x_22) ;  /* 0x0000006c00a49947 */ /* 0x002fea0003800000 */
.L_x_21:
[----:B------:R-:W-:Y:S01]  /*1780*/  ULEA UR12, UR6, UR5, 0x9 ;  /* 0x00000005060c7291 */ /* 0x000fe2000f8e483f */
[----:B------:R-:W-:Y:S01]  /*1790*/  WARPGROUP.ARRIVE ;  /* 0x00000000000079c5 */ /* 0x000fe20000000000 */
[----:B------:R-:W-:Y:S01]  /*17a0*/  ULEA UR13, UR6, UR4, 0xb ;  /* 0x00000004060d7291 */ /* 0x000fe2000f8e583f */
[----:B------:R-:W-:Y:S01]  /*17b0*/  UMOV UR11, 0x40000040 ;  /* 0x40000040000b7882 */ /* 0x000fe20000000000 */
[----:B------:R-:W-:Y:S02]  /*17c0*/  UMOV UR9, 0x40000040 ;  /* 0x4000004000097882 */ /* 0x000fe40000000000 */
[----:B------:R-:W-:Y:S01]  /*17d0*/  UIADD3 UR14, UR13, 0x400, URZ ;  /* 0x000004000d0e7890 */ /* 0x000fe2000fffe03f */
[----:B------:R-:W-:Y:S02]  /*17e0*/  UMOV UR10, UR12 ;  /* 0x0000000c000a7c82 */ /* 0x000fe40008000000 */
[----:B------:R-:W-:Y:S02]  /*17f0*/  UMOV UR8, UR13 ;  /* 0x0000000d00087c82 */ /* 0x000fe40008000000 */
[----:B------:R-:W-:Y:S01]  /*1800*/  HGMMA.64x64x8.F32.TF32 R56, gdesc[UR8], R56, gsb0 ;  /* 0x04e00000083879f0 */ /* 0x000fe20008002838 */
[----:B------:R-:W-:Y:S01]  /*1810*/  UMOV UR9, 0x40000040 ;  /* 0x4000004000097882 */ /* 0x000fe20000000000 */
[----:B------:R-:W-:Y:S01]  /*1820*/  UMOV UR8, UR14 ;  /* 0x0000000e00087c82 */ /* 0x000fe20008000000 */
[----:B------:R-:W-:Y:S01]  /*1830*/  UIADD3 UR14, UR13, 0x402, URZ ;  /* 0x000004020d0e7890 */ /* 0x000fe2000fffe03f */
[----:B------:R-:W-:-:S02]  /*1840*/  WARPGROUP.DEPBAR.LE gsb0, 0x0 ;  /* 0x00008000000079c5 */ /* 0x000fc40000010000 */
        /* <DEDUP_REMOVED lines=42> */
[----:B------:R-:W-:Y:S01]  /*1af0*/  BPT.TRAP 0x1 ;  /* 0x000000040000795c */ /* 0x000fe20000300000 */
.L_x_23:
[----:B------:R-:W-:Y:S01]  /*1b00*/  ULEA UR8, UR7, UR15, 0x3 ;  /* 0x0000000f07087291 */ /* 0x000fe2000f8e183f */
[----:B------:R-:W-:-:S03]  /*1b10*/  ISETP.GT.U32.AND P1, PT, R19, 0x1, PT ;  /* 0x000000011300780c */ /* 0x000fc60003f24070 */
[----:B------:R-:W-:-:S04]  /*1b20*/  UIADD3 UR8, UR8, 0x20, URZ ;  /* 0x0000002008087890 */ /* 0x000fc8000fffe03f */
[----:B------:R-:W-:-:S09]  /*1b30*/  UPRMT UR8, URZ, 0x654, UR8 ;  /* 0x000006543f087896 */ /* 0x000fd20008000008 */
[----:B------:R-:W-:Y:S01]  /*1b40*/  SYNCS.ARRIVE.TRANS64.RED.A1T0 RZ, [UR8], RZ ;  /* 0x000000ffffff79a7 */ /* 0x000fe20008100408 */
[----:B------:R-:W-:Y:S05]  /*1b50*/  @P1 BRA `(.L_x_24) ;  /* 0x0000000000041947 */ /* 0x000fea0003800000 */
[----:B------:R-:W-:Y:S01]  /*1b60*/  BPT.TRAP 0x1 ;  /* 0x000000040000795c */ /* 0x000fe20000300000 */
.L_x_24:
[----:B------:R-:W-:Y:S01]  /*1b70*/  UIADD3 UR6, UR6, 0x1, URZ ;  /* 0x0000000106067890 */ /* 0x000fe2000fffe03f */
[C---:B------:R-:W-:Y:S01]  /*1b80*/  ISETP.GT.AND P1, PT, R0.reuse, 0x1, PT ;  /* 0x000000010000780c */ /* 0x040fe20003f24270 */
[----:B------:R-:W-:Y:S01]  /*1b90*/  UIADD3 UR7, UR7, 0x1, URZ ;  /* 0x0000000107077890 */ /* 0x000fe2000fffe03f */
[----:B------:R-:W-:Y:S01]  /*1ba0*/  VIADD R0, R0, 0xffffffff ;  /* 0xffffffff00007836 */ /* 0x000fe20000000000 */
[----:B------:R-:W-:Y:S02]  /*1bb0*/  UISETP.NE.AND UP0, UPT, UR6, 0x4, UPT ;  /* 0x000000040600788c */ /* 0x000fe4000bf05270 */
[----:B------:R-:W-:Y:S02]  /*1bc0*/  UISETP.NE.AND UP1, UPT, UR7, 0x4, UPT ;  /* 0x000000040700788c */ /* 0x000fe4000bf25270 */
[----:B------:R-:W-:Y:S02]  /*1bd0*/  USEL UR8, URZ, 0x1, UP0 ;  /* 0x000000013f087887 */ /* 0x000fe40008000000 */
[----:B------:R-:W-:-:S02]  /*1be0*/  USEL UR6, UR6, URZ, UP0 ;  /* 0x0000003f06067287 */ /* 0x000fc40008000000 */
[----:B------:R-:W-:Y:S02]  /*1bf0*/  USEL UR7, UR7, URZ, UP1 ;  /* 0x0000003f07077287 */ /* 0x000fe40008800000 */
[----:B------:R-:W-:Y:S01]  /*1c00*/  LOP3.LUT R5, R5, UR8, RZ, 0x3c, !PT ;  /* 0x0000000805057c12 */ /* 0x000fe2000f8e3cff */
[----:B------:R-:W-:Y:S09]  /*1c10*/  @P1 BRA `(.L_x_25) ;  /* 0xfffffff800a41947 */ /* 0x000ff2000383ffff */
.L_x_18:
[----:B------:R-:W2:Y:S02]  /*1c20*/  LDC R0, c[0x0][0x28c] ;  /* 0x0000a300ff007b82 */ /* 0x000ea40000000800 */
[----:B--2---:R-:W-:-:S13]  /*1c30*/  ISETP.GE.AND P1, PT, R0, 0x1, PT ;  /* 0x000000010000780c */ /* 0x004fda0003f26270 */
[----:B------:R-:W-:Y:S05]  /*1c40*/  @!P1 BRA `(.L_x_26) ;  /* 0x0000000000409947 */ /* 0x000fea0003800000 */
[----:B------:R-:W-:Y:S05]  /*1c50*/  @!P0 BRA `(.L_x_27) ;  /* 0x0000000000048947 */ /* 0x000fea0003800000 */
[----:B------:R-:W-:Y:S01]  /*1c60*/  BPT.TRAP 0x1 ;  /* 0x000000040000795c */ /* 0x000fe20000300000 */
.L_x_27:
[----:B------:R-:W2:Y:S01]  /*1c70*/  S2UR UR6, SR_CgaCtaId ;  /* 0x00000000000679c3 */ /* 0x000ea20000008800 */
[----:B------:R-:W-:Y:S01]  /*1c80*/  UISETP.LT.AND UP0, UPT, UR40, 0x1, UPT ;  /* 0x000000012800788c */ /* 0x000fe2000bf01270 */
[----:B------:R-:W-:Y:S01]  /*1c90*/  ISETP.GT.U32.AND P0, PT, R19, 0x1, PT ;  /* 0x000000011300780c */ /* 0x000fe20003f04070 */
[----:B------:R-:W-:Y:S02]  /*1ca0*/  UMOV UR5, 0x400 ;  /* 0x0000040000057882 */ /* 0x000fe40000000000 */
[----:B------:R-:W-:-:S04]  /*1cb0*/  USEL UR4, UR40, 0x1, UP0 ;  /* 0x0000000128047887 */ /* 0x000fc80008000000 */
[----:B------:R-:W-:-:S04]  /*1cc0*/  UIADD3 UR4, UR39, UR40, -UR4 ;  /* 0x0000002827047290 */ /* 0x000fc8000fffe804 */
[----:B------:R-:W-:-:S04]  /*1cd0*/  USHF.L.U32 UR4, UR4, 0x3, URZ ;  /* 0x0000000304047899 */ /* 0x000fc8000800063f */
[----:B------:R-:W-:Y:S02]  /*1ce0*/  ULOP3.LUT UR4, UR4, 0x18, URZ, 0xc0, !UPT ;  /* 0x0000001804047892 */ /* 0x000fe4000f8ec03f */
[----:B--2---:R-:W-:-:S04]  /*1cf0*/  ULEA UR5, UR6, UR5, 0x18 ;  /* 0x0000000506057291 */ /* 0x004fc8000f8ec03f */
[----:B------:R-:W-:-:S04]  /*1d00*/  UIADD3 UR4, UR5, 0x20, UR4 ;  /* 0x0000002005047890 */ /* 0x000fc8000fffe004 */
[----:B------:R-:W-:-:S09]  /*1d10*/  UPRMT UR4, URZ, 0x654, UR4 ;  /* 0x000006543f047896 */ /* 0x000fd20008000004 */
[----:B------:R-:W-:Y:S01]  /*1d20*/  SYNCS.ARRIVE.TRANS64.RED.A1T0 RZ, [UR4], RZ ;  /* 0x000000ffffff79a7 */ /* 0x000fe20008100404 */
[----:B------:R-:W-:Y:S05]  /*1d30*/  @P0 BRA `(.L_x_26) ;  /* 0x0000000000040947 */ /* 0x000fea0003800000 */
[----:B------:R-:W-:Y:S01]  /*1d40*/  BPT.TRAP 0x1 ;  /* 0x000000040000795c */ /* 0x000fe20000300000 */
.L_x_26:
[----:B------:R-:W2:Y:S01]  /*1d50*/  LDC R6, c[0x0][0x288] ;  /* 0x0000a200ff067b82 */ /* 0x000ea20000000800 */
[----:B------:R-:W-:Y:S01]  /*1d60*/  LOP3.LUT R0, R22, 0x1, RZ, 0xc0, !PT ;  /* 0x0000000116007812 */ /* 0x000fe200078ec0ff */
[----:B------:R-:W-:Y:S01]  /*1d70*/  UIADD3 UR39, UR40, UR39, URZ ;  /* 0x0000002728277290 */ /* 0x000fe2000fffe03f */
[----:B01----:R-:W-:Y:S01]  /*1d80*/  SHF.R.U32.HI R3, RZ, 0x2, R18 ;  /* 0x00000002ff037819 */ /* 0x003fe20000011612 */
[----:B------:R-:W-:Y:S01]  /*1d90*/  IMAD.SHL.U32 R11, R90, 0x40, RZ ;  /* 0x000000405a0b7824 */ /* 0x000fe200078e00ff */
[----:B------:R-:W-:Y:S01]  /*1da0*/  LOP3.LUT R4, R18, 0x60, RZ, 0xc0, !PT ;  /* 0x0000006012047812 */ /* 0x000fe200078ec0ff */
[----:B------:R-:W-:Y:S01]  /*1db0*/  IMAD.SHL.U32 R8, R0, 0x40, RZ ;  /* 0x0000004000087824 */ /* 0x000fe200078e00ff */
[----:B------:R-:W-:Y:S01]  /*1dc0*/  LOP3.LUT R5, R18, 0x3, RZ, 0xc0, !PT ;  /* 0x0000000312057812 */ /* 0x000fe200078ec0ff */
[----:B------:R-:W-:Y:S01]  /*1dd0*/  USHF.R.U32.HI UR4, URZ, 0x2, UR39 ;  /* 0x000000023f047899 */ /* 0x000fe20008011627 */
[----:B------:R-:W-:Y:S01]  /*1de0*/  LOP3.LUT R3, R3, 0x7, RZ, 0xc0, !PT ;  /* 0x0000000703037812 */ /* 0x000fe200078ec0ff */
[----:B------:R-:W-:Y:S01]  /*1df0*/  ULDC UR8, c[0x0][0x284] ;  /* 0x0000a10000087ab9 */ /* 0x000fe20000000800 */
[----:B------:R-:W-:Y:S01]  /*1e00*/  SHF.R.U32.HI R4, RZ, 0x1, R4 ;  /* 0x00000001ff047819 */ /* 0x000fe20000011604 */
[----:B------:R-:W-:Y:S01]  /*1e10*/  ULOP3.LUT UR4, UR4, 0x1, URZ, 0xc0, !UPT ;  /* 0x0000000104047892 */ /* 0x000fe2000f8ec03f */
[----:B------:R-:W-:Y:S01]  /*1e20*/  SHF.R.S32.HI R15, RZ, 0x1f, R23 ;  /* 0x0000001fff0f7819 */ /* 0x000fe20000011417 */
[----:B------:R-:W-:Y:S01]  /*1e30*/  UISETP.GT.U32.AND UP1, UPT, UR39, 0x3, UPT ;  /* 0x000000032700788c */ /* 0x000fe2000bf24070 */
[--C-:B------:R-:W-:Y:S01]  /*1e40*/  IADD3 R7, RZ, -R4, -R3.reuse ;  /* 0x80000004ff077210 */ /* 0x100fe20007ffe803 */
[----:B------:R-:W-:Y:S01]  /*1e50*/  UISETP.NE.U32.AND UP0, UPT, UR4, 0x1, UPT ;  /* 0x000000010400788c */ /* 0x000fe2000bf05070 */
[----:B------:R-:W-:Y:S01]  /*1e60*/  LOP3.LUT R3, R8, 0x40, R3, 0xe2, !PT ;  /* 0x0000004008037812 */ /* 0x000fe200078ee203 */
[----:B------:R-:W-:Y:S01]  /*1e70*/  IMAD.SHL.U32 R8, R18, 0x2, RZ ;  /* 0x0000000212087824 */ /* 0x000fe200078e00ff */
[----:B------:R-:W-:Y:S01]  /*1e80*/  ULDC.64 UR6, c[0x0][0x5d0] ;  /* 0x0001740000067ab9 */ /* 0x000fe20000000a00 */
[----:B------:R-:W-:Y:S01]  /*1e90*/  UISETP.LT.U32.AND UP1, UPT, UR40, 0x4, UP1 ;  /* 0x000000042800788c */ /* 0x000fe20008f21070 */
[----:B------:R-:W-:Y:S01]  /*1ea0*/  IMAD R0, R0, -0x40, R7 ;  /* 0xffffffc000007824 */ /* 0x000fe200078e0207 */
[----:B------:R-:W-:Y:S01]  /*1eb0*/  UISETP.GT.U32.AND UP0, UPT, UR40, 0x3, !UP0 ;  /* 0x000000032800788c */ /* 0x000fe2000c704070 */
[----:B------:R-:W-:Y:S01]  /*1ec0*/  LOP3.LUT R8, R11, 0x6, R8, 0xf8, !PT ;  /* 0x000000060b087812 */ /* 0x000fe200078ef808 */
[----:B--2---:R-:W-:Y:S01]  /*1ed0*/  IMAD R10, R5, -0x2, R6 ;  /* 0xfffffffe050a7824 */ /* 0x004fe200078e0206 */
[----:B------:R-:W-:Y:S01]  /*1ee0*/  ISETP.GE.AND P0, PT, R11, R6, PT ;  /* 0x000000060b00720c */ /* 0x000fe20003f06270 */
[C---:B------:R-:W-:Y:S01]  /*1ef0*/  IMAD.SHL.U32 R5, R100.reuse, 0x100, RZ ;  /* 0x0000010064057824 */ /* 0x040fe200078e00ff */
[----:B------:R-:W-:Y:S01]  /*1f00*/  SHF.R.S32.HI R9, RZ, 0x1f, R8 ;  /* 0x0000001fff097819 */ /* 0x000fe20000011408 */
[----:B------:R-:W-:Y:S01]  /*1f10*/  IMAD R6, R15, UR6, RZ ;  /* 0x000000060f067c24 */ /* 0x000fe2000f8e02ff */
[----:B------:R-:W-:Y:S01]  /*1f20*/  USEL UR5, URZ, 0x1, !UP1 ;  /* 0x000000013f057887 */ /* 0x000fe2000c800000 */
[----:B------:R-:W-:Y:S01]  /*1f30*/  IMAD.WIDE R100, R100, 0x100, RZ ;  /* 0x0000010064647825 */ /* 0x000fe200078e02ff */
[----:B------:R-:W-:Y:S01]  /*1f40*/  ISETP.GE.OR P0, PT, R5, UR8, P0 ;  /* 0x0000000805007c0c */ /* 0x000fe20008706670 */
[----:B------:R-:W-:-:S02]  /*1f50*/  USEL UR4, URZ, 0x1, !UP0 ;  /* 0x000000013f047887 */ /* 0x000fc4000c000000 */
[C---:B------:R-:W-:Y:S01]  /*1f60*/  IMAD R13, R23.reuse, UR7, R6 ;  /* 0x00000007170d7c24 */ /* 0x040fe2000f8e0206 */
[----:B------:R-:W-:Y:S01]  /*1f70*/  LOP3.LUT R113, R100, R3, R4, 0xfe, !PT ;  /* 0x0000000364717212 */ /* 0x000fe200078efe04 */
[----:B------:R-:W-:Y:S01]  /*1f80*/  IMAD.WIDE.U32 R6, R23, UR6, R8 ;  /* 0x0000000617067c25 */ /* 0x000fe2000f8e0008 */
[----:B------:R-:W-:Y:S01]  /*1f90*/  ULOP3.LUT UR39, UR39, 0x3, URZ, 0xc0, !UPT ;  /* 0x0000000327277892 */ /* 0x000fe2000f8ec03f */
[----:B------:R-:W-:Y:S01]  /*1fa0*/  IADD3 R3, -R5, UR8, R0 ;  /* 0x0000000805037c10 */ /* 0x000fe2000fffe100 */
[----:B------:R-:W-:Y:S01]  /*1fb0*/  ULOP3.LUT UR38, UR4, UR38, UR5, 0x96, !UPT ;  /* 0x0000002604267292 */ /* 0x000fe2000f8e9605 */
[----:B------:R-:W-:Y:S02]  /*1fc0*/  IMAD.IADD R7, R7, 0x1, R13 ;  /* 0x0000000107077824 */ /* 0x000fe400078e020d */
[----:B------:R-:W-:Y:S02]  /*1fd0*/  IMAD.IADD R4, R10, 0x1, -R11 ;  /* 0x000000010a047824 */ /* 0x000fe400078e0a0b */
[----:B------:R-:W-:Y:S01]  /*1fe0*/  IMAD.MOV.U32 R0, RZ, RZ, -0x1 ;  /* 0xffffffffff007424 */ /* 0x000fe200078e00ff */
[----:B------:R-:W-:Y:S06]  /*1ff0*/  @P0 BRA `(.L_x_28) ;  /* 0x0000004800340947 */ /* 0x000fec0003800000 */
[----:B------:R-:W0:Y:S01]  /*2000*/  LDC.64 R10, c[0x0][0x5c8] ;  /* 0x00017200ff0a7b82 */ /* 0x000e220000000a00 */
[----:B-----5:R-:W-:Y:S01]  /*2010*/  FSETP.NEU.AND P1, PT, R89, RZ, PT ;  /* 0x000000ff5900720b */ /* 0x020fe20003f2d000 */
[----:B------:R-:W-:Y:S01]  /*2020*/  BSSY B0, `(.L_x_28) ;  /* 0x000048a000007945 */ /* 0x000fe20003800000 */
[----:B------:R-:W-:-:S04]  /*2030*/  ISETP.GT.AND P6, PT, R4, RZ, PT ;  /* 0x000000ff0400720c */ /* 0x000fc80003fc4270 */
[----:B------:R-:W-:Y:S01]  /*2040*/  ISETP.GT.AND P0, PT, R3, RZ, P6 ;  /* 0x000000ff0300720c */ /* 0x000fe20003704270 */
[-C--:B0-----:R-:W-:Y:S02]  /*2050*/  IMAD R12, R101, R10.reuse, RZ ;  /* 0x0000000a650c7224 */ /* 0x081fe400078e02ff */
[----:B------:R-:W-:-:S04]  /*2060*/  IMAD.WIDE.U32 R102, R113, R10, R6 ;  /* 0x0000000a71667225 */ /* 0x000fc800078e0006 */
[----:B------:R-:W-:-:S04]  /*2070*/  IMAD R5, R113, R11, R12 ;  /* 0x0000000b71057224 */ /* 0x000fc800078e020c */
[----:B------:R-:W-:Y:S01]  /*2080*/  IMAD.IADD R13, R103, 0x1, R5 ;  /* 0x00000001670d7824 */ /* 0x000fe200078e0205 */
[----:B------:R-:W-:Y:S06]  /*2090*/  @!P1 BRA `(.L_x_29) ;  /* 0x0000003000949947 */ /* 0x000fec0003800000 */
[----:B------:R-:W0:Y:S01]  /*20a0*/  LDC.64 R92, c[0x0][0x5b8] ;  /* 0x00016e00ff5c7b82 */ /* 0x000e220000000a00 */
[----:B------:R-:W-:-:S07]  /*20b0*/  ULDC.64 UR4, c[0x0][0x5c0] ;  /* 0x0001700000047ab9 */ /* 0x000fce0000000a00 */
[----:B------:R-:W1:Y:S08]  /*20c0*/  LDC.64 R98, c[0x0][0x5b0] ;  /* 0x00016c00ff627b82 */ /* 0x000e700000000a00 */
[----:B------:R-:W2:Y:S01]  /*20d0*/  LDC.64 R90, c[0x0][0x5a8] ;  /* 0x00016a00ff5a7b82 */ /* 0x000ea20000000a00 */
[-C--:B0-----:R-:W-:Y:S02]  /*20e0*/  IMAD R6, R15, R92.reuse, RZ ;  /* 0x0000005c0f067224 */ /* 0x081fe400078e02ff */
[----:B------:R-:W-:-:S04]  /*20f0*/  IMAD.WIDE.U32 R96, R23, R92, R8 ;  /* 0x0000005c17607225 */ /* 0x000fc800078e0008 */
[----:B------:R-:W-:Y:S02]  /*2100*/  IMAD R111, R23, R93, R6 ;  /* 0x0000005d176f7224 */ /* 0x000fe400078e0206 */
[-C--:B-1----:R-:W-:Y:S02]  /*2110*/  IMAD R6, R101, R98.reuse, RZ ;  /* 0x0000006265067224 */ /* 0x082fe400078e02ff */
[----:B------:R-:W-:Y:S02]  /*2120*/  IMAD.IADD R95, R97, 0x1, R111 ;  /* 0x00000001615f7824 */ /* 0x000fe400078e026f */
[----:B------:R-:W-:Y:S02]  /*2130*/  IMAD.MOV.U32 R94, RZ, RZ, R96 ;  /* 0x000000ffff5e7224 */ /* 0x000fe400078e0060 */
[C---:B------:R-:W-:Y:S02]  /*2140*/  IMAD R107, R113.reuse, R99, R6 ;  /* 0x00000063716b7224 */ /* 0x040fe400078e0206 */
[----:B------:R-:W-:-:S04]  /*2150*/  IMAD.WIDE.U32 R6, R113, R98, R94 ;  /* 0x0000006271067225 */ /* 0x000fc800078e005e */
[----:B------:R-:W-:Y:S01]  /*2160*/  IMAD.IADD R5, R7, 0x1, R107 ;  /* 0x0000000107057824 */ /* 0x000fe200078e026b */
[----:B--2---:R-:W-:-:S04]  /*2170*/  LEA R14, P1, R6, R90, 0x2 ;  /* 0x0000005a060e7211 */ /* 0x004fc800078210ff */
[----:B------:R-:W-:-:S05]  /*2180*/  LEA.HI.X R15, R6, R91, R5, 0x2, P1 ;  /* 0x0000005b060f7211 */ /* 0x000fca00008f1405 */
[----:B------:R-:W2:Y:S01]  /*2190*/  @P0 LDG.E.LTC128B R5, desc[UR36][R14.64] ;  /* 0x000000240e050981 */ /* 0x000ea2000c1e1920 */
[----:B------:R-:W-:Y:S01]  /*21a0*/  LEA R12, P1, R102, UR4, 0x2 ;  /* 0x00000004660c7c11 */ /* 0x000fe2000f8210ff */
[----:B------:R-:W-:Y:S01]  /*21b0*/  IMAD.WIDE.U32 R6, R113, R98, R8 ;  /* 0x0000006271067225 */ /* 0x000fe200078e0008 */
[----:B------:R-:W-:Y:S01]  /*21c0*/  ISETP.GT.AND P4, PT, R4, 0x1, PT ;  /* 0x000000010400780c */ /* 0x000fe20003f84270 */
[----:B------:R-:W-:Y:S01]  /*21d0*/  BSSY B1, `(.L_x_30) ;  /* 0x0000013000017945 */ /* 0x000fe20003800000 */
[----:B------:R-:W-:Y:S01]  /*21e0*/  LEA.HI.X R13, R102, UR5, R13, 0x2, P1 ;  /* 0x00000005660d7c11 */ /* 0x000fe200088f140d */
[----:B------:R-:W-:Y:S01]  /*21f0*/  IMAD.IADD R7, R107, 0x1, R7 ;  /* 0x000000016b077824 */ /* 0x000fe200078e0207 */
[----:B------:R-:W-:Y:S01]  /*2200*/  ISETP.GT.AND P1, PT, R3, RZ, P4 ;  /* 0x000000ff0300720c */ /* 0x000fe20002724270 */
[C---:B------:R-:W-:Y:S01]  /*2210*/  IMAD.SHL.U32 R102, R98.reuse, 0x8, RZ ;  /* 0x0000000862667824 */ /* 0x040fe200078e00ff */
[----:B------:R-:W-:Y:S02]  /*2220*/  SHF.L.U64.HI R103, R98, 0x3, R99 ;  /* 0x0000000362677819 */ /* 0x000fe40000010263 */
[----:B------:R-:W-:-:S02]  /*2230*/  P2R R105, PR, RZ, 0x10 ;  /* 0x00000010ff697803 */ /* 0x000fc40000000000 */
[----:B--2---:R-:W-:-:S05]  /*2240*/  LOP3.LUT R20, R5, 0xffffe000, RZ, 0xc0, !PT ;  /* 0xffffe00005147812 */ /* 0x004fca00078ec0ff */
[----:B------:R-:W-:Y:S01]  /*2250*/  FMUL R93, R20, R89 ;  /* 0x00000059145d7220 */ /* 0x000fe20000400000 */
[----:B------:R-:W-:-:S04]  /*2260*/  IMAD.WIDE.U32 R20, R23, R92, R6 ;  /* 0x0000005c17147225 */ /* 0x000fc800078e0006 */
[----:B------:R-:W-:Y:S01]  /*2270*/  FFMA R93, R56, R88, R93 ;  /* 0x00000058385d7223 */ /* 0x000fe2000000005d */
[----:B------:R-:W-:Y:S01]  /*2280*/  IMAD.IADD R7, R111, 0x1, R21 ;  /* 0x000000016f077824 */ /* 0x000fe200078e0215 */
[----:B------:R-:W-:-:S03]  /*2290*/  LEA R6, P2, R20, R90, 0x2 ;  /* 0x0000005a14067211 */ /* 0x000fc600078410ff */
[----:B------:R-:W-:Y:S02]  /*22a0*/  F2FP.TF32.F32.PACK_B R93, R93 ;  /* 0x0000005dff5d723e */ /* 0x000fe400024050ff */
[----:B------:R-:W-:Y:S01]  /*22b0*/  LEA.HI.X R7, R20, R91, R7, 0x2, P2 ;  /* 0x0000005b14077211 */ /* 0x000fe200010f1407 */
[----:B------:R-:W-:Y:S02]  /*22c0*/  IMAD.WIDE.U32 R20, R113, R98, R102 ;  /* 0x0000006271147225 */ /* 0x000fe400078e0066 */
[----:B------:R0:W-:Y:S01]  /*22d0*/  @P0 STG.E desc[UR36][R12.64], R93 ;  /* 0x0000005d0c000986 */ /* 0x0001e2000c101924 */
[----:B------:R-:W-:Y:S05]  /*22e0*/  @!P1 BRA `(.L_x_31) ;  /* 0x0000000000049947 */ /* 0x000fea0003800000 */
[----:B------:R1:W5:Y:S02]  /*22f0*/  LDG.E.LTC128B R5, desc[UR36][R6.64+0x4] ;  /* 0x0000042406057981 */ /* 0x000364000c1e1920 */
.L_x_31:
[----:B------:R-:W-:Y:S05]  /*2300*/  BSYNC B1 ;  /* 0x0000000000017941 */ /* 0x000fea0003800000 */
.L_x_30:
[----:B-----5:R-:W-:Y:S01]  /*2310*/  LOP3.LUT R14, R5, 0xffffe000, RZ, 0xc0, !PT ;  /* 0xffffe000050e7812 */ /* 0x020fe200078ec0ff */
[----:B------:R-:W-:Y:S01]  /*2320*/  IMAD.IADD R107, R107, 0x1, R21 ;  /* 0x000000016b6b7824 */ /* 0x000fe200078e0215 */
[----:B------:R-:W-:Y:S01]  /*2330*/  IADD3 R15, P2, R96, R20, RZ ;  /* 0x00000014600f7210 */ /* 0x000fe20007f5e0ff */
[----:B0-----:R-:W-:Y:S01]  /*2340*/  IMAD.MOV.U32 R93, RZ, RZ, R5 ;  /* 0x000000ffff5d7224 */ /* 0x001fe200078e0005 */
[----:B------:R-:W-:Y:S01]  /*2350*/  ISETP.GT.AND P0, PT, R3, 0x8, P6 ;  /* 0x000000080300780c */ /* 0x000fe20003704270 */
[----:B------:R-:W-:Y:S02]  /*2360*/  FMUL R14, R14, R89 ;  /* 0x000000590e0e7220 */ /* 0x000fe40000400000 */
[----:B------:R-:W-:Y:S02]  /*2370*/  IMAD.X R56, R107, 0x1, R95, P2 ;  /* 0x000000016b387824 */ /* 0x000fe400010e065f */
[----:B------:R-:W-:Y:S01]  /*2380*/  FFMA R115, R57, R88, R14 ;  /* 0x0000005839737223 */ /* 0x000fe2000000000e */
[----:B------:R-:W-:-:S04]  /*2390*/  LEA R14, P2, R15, R90, 0x2 ;  /* 0x0000005a0f0e7211 */ /* 0x000fc800078410ff */
[----:B------:R-:W-:Y:S02]  /*23a0*/  F2FP.TF32.F32.PACK_B R115, R115 ;  /* 0x00000073ff73723e */ /* 0x000fe400024050ff */
[----:B------:R-:W-:-:S03]  /*23b0*/  LEA.HI.X R15, R15, R91, R56, 0x2, P2 ;  /* 0x0000005b0f0f7211 */ /* 0x000fc600010f1438 */
[----:B------:R0:W-:Y:S04]  /*23c0*/  @P1 STG.E desc[UR36][R12.64+0x4], R115 ;  /* 0x000004730c001986 */ /* 0x0001e8000c101924 */
[----:B------:R2:W3:Y:S01]  /*23d0*/  @P0 LDG.E.LTC128B R93, desc[UR36][R14.64] ;  /* 0x000000240e5d0981 */ /* 0x0004e2000c1e1920 */
[----:B------:R-:W-:Y:S01]  /*23e0*/  IADD3 R56, P1, R8, R20, RZ ;  /* 0x0000001408387210 */ /* 0x000fe20007f3e0ff */
[----:B------:R-:W-:Y:S01]  /*23f0*/  BSSY B1, `(.L_x_32) ;  /* 0x0000012000017945 */ /* 0x000fe20003800000 */
[----:B------:R-:W-:-:S03]  /*2400*/  SHF.L.U64.HI R109, R10, 0x5, R11 ;  /* 0x000000050a6d7819 */ /* 0x000fc6000001020b */
[----:B------:R-:W-:Y:S01]  /*2410*/  IMAD.X R57, R9, 0x1, R107, P1 ;  /* 0x0000000109397824 */ /* 0x000fe200008e066b */
[----:B------:R-:W-:Y:S01]  /*2420*/  ISETP.GT.AND P1, PT, R3, 0x8, P4 ;  /* 0x000000080300780c */ /* 0x000fe20002724270 */
[----:B------:R-:W-:Y:S02]  /*2430*/  IMAD.SHL.U32 R107, R10, 0x20, RZ ;  /* 0x000000200a6b7824 */ /* 0x000fe400078e00ff */
[----:B------:R-:W-:-:S03]  /*2440*/  IMAD.WIDE.U32 R56, R23, R92, R56 ;  /* 0x0000005c17387225 */ /* 0x000fc600078e0038 */
[----:B--2---:R-:W-:Y:S02]  /*2450*/  LEA R14, P3, R56, R90, 0x2 ;  /* 0x0000005a380e7211 */ /* 0x004fe400078610ff */
[----:B---3--:R-:W-:-:S05]  /*2460*/  LOP3.LUT R20, R93, 0xffffe000, RZ, 0xc0, !PT ;  /* 0xffffe0005d147812 */ /* 0x008fca00078ec0ff */
[----:B------:R-:W-:Y:S01]  /*2470*/  FMUL R5, R20, R89 ;  /* 0x0000005914057220 */ /* 0x000fe20000400000 */
[----:B------:R-:W-:-:S03]  /*2480*/  IADD3 R20, P2, R107, R12, RZ ;  /* 0x0000000c6b147210 */ /* 0x000fc60007f5e0ff */
[----:B------:R-:W-:Y:S01]  /*2490*/  FFMA R117, R58, R88, R5 ;  /* 0x000000583a757223 */ /* 0x000fe20000000005 */
[----:B------:R-:W-:Y:S02]  /*24a0*/  IMAD.IADD R5, R111, 0x1, R57 ;  /* 0x000000016f057824 */ /* 0x000fe400078e0239 */
[----:B------:R-:W-:Y:S02]  /*24b0*/  IMAD.X R21, R109, 0x1, R13, P2 ;  /* 0x000000016d157824 */ /* 0x000fe400010e060d */
[----:B------:R-:W-:Y:S02]  /*24c0*/  F2FP.TF32.F32.PACK_B R117, R117 ;  /* 0x00000075ff75723e */ /* 0x000fe400024050ff */
[----:B------:R-:W-:-:S03]  /*24d0*/  LEA.HI.X R15, R56, R91, R5, 0x2, P3 ;  /* 0x0000005b380f7211 */ /* 0x000fc600018f1405 */
[----:B------:R0:W-:Y:S01]  /*24e0*/  @P0 STG.E desc[UR36][R20.64], R117 ;  /* 0x0000007514000986 */ /* 0x0001e2000c101924 */
[----:B------:R-:W-:Y:S05]  /*24f0*/  @!P1 BRA `(.L_x_33) ;  /* 0x0000000000049947 */ /* 0x000fea0003800000 */
[----:B------:R2:W5:Y:S02]  /*2500*/  LDG.E.LTC128B R93, desc[UR36][R14.64+0x4] ;  /* 0x000004240e5d7981 */ /* 0x000564000c1e1920 */
.L_x_33:
[----:B------:R-:W-:Y:S05]  /*2510*/  BSYNC B1 ;  /* 0x0000000000017941 */ /* 0x000fea0003800000 */
.L_x_32:
[----:B-----5:R-:W-:Y:S01]  /*2520*/  LOP3.LUT R56, R93, 0xffffe000, RZ, 0xc0, !PT ;  /* 0xffffe0005d387812 */ /* 0x020fe200078ec0ff */
[----:B------:R-:W-:Y:S01]  /*2530*/  BSSY B1, `(.L_x_34) ;  /* 0x000000c000017945 */ /* 0x000fe20003800000 */
[----:B------:R-:W-:Y:S01]  /*2540*/  ISETP.GT.AND P4, PT, R4, 0x8, PT ;  /* 0x000000080400780c */ /* 0x000fe20003f84270 */
[----:B------:R-:W-:Y:S02]  /*2550*/  IMAD.SHL.U32 R5, R10, 0x200, RZ ;  /* 0x000002000a057824 */ /* 0x000fe400078e00ff */
[----:B------:R-:W-:Y:S01]  /*2560*/  FMUL R56, R56, R89 ;  /* 0x0000005938387220 */ /* 0x000fe20000400000 */
[----:B------:R-:W-:Y:S02]  /*2570*/  ISETP.GT.AND P0, PT, R3, RZ, P4 ;  /* 0x000000ff0300720c */ /* 0x000fe40002704270 */
[----:B------:R-:W-:Y:S01]  /*2580*/  P2R R106, PR, RZ, 0x10 ;  /* 0x00000010ff6a7803 */ /* 0x000fe20000000000 */
[----:B------:R-:W-:Y:S01]  /*2590*/  FFMA R59, R59, R88, R56 ;  /* 0x000000583b3b7223 */ /* 0x000fe20000000038 */
[----:B------:R-:W-:-:S04]  /*25a0*/  IMAD.MOV.U32 R56, RZ, RZ, R93 ;  /* 0x000000ffff387224 */ /* 0x000fc800078e005d */
[----:B------:R-:W-:-:S05]  /*25b0*/  F2FP.TF32.F32.PACK_B R59, R59 ;  /* 0x0000003bff3b723e */ /* 0x000fca00024050ff */
[----:B------:R3:W-:Y:S01]  /*25c0*/  @P1 STG.E desc[UR36][R20.64+0x4], R59 ;  /* 0x0000043b14001986 */ /* 0x0007e2000c101924 */
[----:B------:R-:W-:Y:S05]  /*25d0*/  @!P0 BRA `(.L_x_35) ;  /* 0x0000000000048947 */ /* 0x000fea0003800000 */
[----:B------:R4:W5:Y:S02]  /*25e0*/  LDG.E.LTC128B R56, desc[UR36][R6.64+0x20] ;  /* 0x0000202406387981 */ /* 0x000964000c1e1920 */
.L_x_35:
[----:B------:R-:W-:Y:S05]  /*25f0*/  BSYNC B1 ;  /* 0x0000000000017941 */ /* 0x000fea0003800000 */
.L_x_34:
[----:B-----5:R-:W-:Y:S01]  /*2600*/  LOP3.LUT R58, R56, 0xffffe000, RZ, 0xc0, !PT ;  /* 0xffffe000383a7812 */ /* 0x020fe200078ec0ff */
[----:B------:R-:W-:Y:S01]  /*2610*/  BSSY B1, `(.L_x_36) ;  /* 0x000000d000017945 */ /* 0x000fe20003800000 */
[----:B------:R-:W-:Y:S02]  /*2620*/  SHF.L.U64.HI R93, R10, 0x9, R11 ;  /* 0x000000090a5d7819 */ /* 0x000fe4000001020b */
[----:B------:R-:W-:Y:S01]  /*2630*/  IADD3 R10, P1, P2, R5, R12, R107 ;  /* 0x0000000c050a7210 */ /* 0x000fe20007a3e06b */
[----:B------:R-:W-:Y:S01]  /*2640*/  FMUL R57, R58, R89 ;  /* 0x000000593a397220 */ /* 0x000fe20000400000 */
[----:B------:R-:W-:Y:S02]  /*2650*/  ISETP.GT.AND P3, PT, R4, 0x9, PT ;  /* 0x000000090400780c */ /* 0x000fe40003f64270 */
[----:B------:R-:W-:Y:S01]  /*2660*/  IADD3.X R11, R93, R13, R109, P1, P2 ;  /* 0x0000000d5d0b7210 */ /* 0x000fe20000fe446d */
[----:B------:R-:W-:Y:S01]  /*2670*/  FFMA R57, R60, R88, R57 ;  /* 0x000000583c397223 */ /* 0x000fe20000000039 */
[----:B------:R-:W-:-:S02]  /*2680*/  ISETP.GT.AND P1, PT, R3, RZ, P3 ;  /* 0x000000ff0300720c */ /* 0x000fc40001f24270 */
[----:B------:R-:W-:Y:S02]  /*2690*/  P2R R107, PR, RZ, 0x8 ;  /* 0x00000008ff6b7803 */ /* 0x000fe40000000000 */
[----:B------:R-:W-:-:S05]  /*26a0*/  F2FP.TF32.F32.PACK_B R57, R57 ;  /* 0x00000039ff39723e */ /* 0x000fca00024050ff */
[----:B------:R0:W-:Y:S04]  /*26b0*/  @P0 STG.E desc[UR36][R12.64+0x20], R57 ;  /* 0x000020390c000986 */ /* 0x0001e8000c101924 */
[----:B------:R-:W-:Y:S05]  /*26c0*/  @!P1 BRA `(.L_x_37) ;  /* 0x0000000000049947 */ /* 0x000fea0003800000 */
[----:B------:R0:W5:Y:S02]  /*26d0*/  LDG.E.LTC128B R56, desc[UR36][R6.64+0x24] ;  /* 0x0000242406387981 */ /* 0x000164000c1e1920 */
.L_x_37:
[----:B------:R-:W-:Y:S05]  /*26e0*/  BSYNC B1 ;  /* 0x0000000000017941 */ /* 0x000fea0003800000 */
.L_x_36:
[----:B-----5:R-:W-:Y:S01]  /*26f0*/  LOP3.LUT R58, R56, 0xffffe000, RZ, 0xc0, !PT ;  /* 0xffffe000383a7812 */ /* 0x020fe200078ec0ff */
[----:B------:R-:W-:Y:S01]  /*2700*/  BSSY B1, `(.L_x_38) ;  /* 0x0000008000017945 */ /* 0x000fe20003800000 */
[----:B------:R-:W-:-:S03]  /*2710*/  ISETP.GT.AND P0, PT, R3, 0x8, P4 ;  /* 0x000000080300780c */ /* 0x000fc60002704270 */
[----:B------:R-:W-:-:S04]  /*2720*/  FMUL R58, R58, R89 ;  /* 0x000000593a3a7220 */ /* 0x000fc80000400000 */
[----:B------:R-:W-:-:S05]  /*2730*/  FFMA R61, R61, R88, R58 ;  /* 0x000000583d3d7223 */ /* 0x000fca000000003a */
[----:B------:R-:W-:-:S05]  /*2740*/  F2FP.TF32.F32.PACK_B R61, R61 ;  /* 0x0000003dff3d723e */ /* 0x000fca00024050ff */
[----:B------:R0:W-:Y:S01]  /*2750*/  @P1 STG.E desc[UR36][R12.64+0x24], R61 ;  /* 0x0000243d0c001986 */ /* 0x0001e2000c101924 */
[----:B------:R-:W-:Y:S05]  /*2760*/  @!P0 BRA `(.L_x_39) ;  /* 0x0000000000048947 */ /* 0x000fea0003800000 */
[----:B------:R0:W5:Y:S02]  /*2770*/  LDG.E.LTC128B R56, desc[UR36][R14.64+0x20] ;  /* 0x000020240e387981 */ /* 0x000164000c1e1920 */
.L_x_39:
[----:B------:R-:W-:Y:S05]  /*2780*/  BSYNC B1 ;  /* 0x0000000000017941 */ /* 0x000fea0003800000 */
.L_x_38:
[----:B-----5:R-:W-:Y:S01]  /*2790*/  LOP3.LUT R58, R56, 0xffffe000, RZ, 0xc0, !PT ;  /* 0xffffe000383a7812 */ /* 0x020fe200078ec0ff */
[----:B------:R-:W-:Y:S01]  /*27a0*/  BSSY B1, `(.L_x_40) ;  /* 0x0000008000017945 */ /* 0x000fe20003800000 */
[----:B------:R-:W-:-:S03]  /*27b0*/  ISETP.GT.AND P1, PT, R3, 0x8, P3 ;  /* 0x000000080300780c */ /* 0x000fc60001f24270 */
[----:B0-----:R-:W-:-:S04]  /*27c0*/  FMUL R57, R58, R89 ;  /* 0x000000593a397220 */ /* 0x001fc80000400000 */
[----:B------:R-:W-:-:S05]  /*27d0*/  FFMA R57, R62, R88, R57 ;  /* 0x000000583e397223 */ /* 0x000fca0000000039 */
[----:B------:R-:W-:-:S05]  /*27e0*/  F2FP.TF32.F32.PACK_B R57, R57 ;  /* 0x00000039ff39723e */ /* 0x000fca00024050ff */
[----:B------:R0:W-:Y:S01]  /*27f0*/  @P0 STG.E desc[UR36][R20.64+0x20], R57 ;  /* 0x0000203914000986 */ /* 0x0001e2000c101924 */
[----:B------:R-:W-:Y:S05]  /*2800*/  @!P1 BRA `(.L_x_41) ;  /* 0x0000000000049947 */ /* 0x000fea0003800000 */
[----:B------:R0:W5:Y:S02]  /*2810*/  LDG.E.LTC128B R56, desc[UR36][R14.64+0x24] ;  /* 0x000024240e387981 */ /* 0x000164000c1e1920 */
.L_x_41:
[----:B------:R-:W-:Y:S05]  /*2820*/  BSYNC B1 ;  /* 0x0000000000017941 */ /* 0x000fea0003800000 */
.L_x_40:
[----:B-----5:R-:W-:Y:S01]  /*2830*/  LOP3.LUT R58, R56, 0xffffe000, RZ, 0xc0, !PT ;  /* 0xffffe000383a7812 */ /* 0x020fe200078ec0ff */
[----:B------:R-:W-:Y:S01]  /*2840*/  BSSY B1, `(.L_x_42) ;  /* 0x000000d000017945 */ /* 0x000fe20003800000 */
[----:B------:R-:W-:Y:S01]  /*2850*/  IADD3 R113, P0, R113, 0x80, RZ ;  /* 0x0000008071717810 */ /* 0x000fe20007f1e0ff */
[----:B------:R-:W-:Y:S01]  /*2860*/  IMAD.MOV.U32 R100, RZ, RZ, R56 ;  /* 0x000000ffff647224 */ /* 0x000fe200078e0038 */
[----:B------:R-:W-:Y:S01]  /*2870*/  ISETP.GT.AND P2, PT, R4, 0x10, PT ;  /* 0x000000100400780c */ /* 0x000fe20003f44270 */
[----:B------:R-:W-:Y:S02]  /*2880*/  FMUL R58, R58, R89 ;  /* 0x000000593a3a7220 */ /* 0x000fe40000400000 */
[----:B0-----:R-:W-:Y:S01]  /*2890*/  IMAD.X R57, RZ, RZ, R101, P0 ;  /* 0x000000ffff397224 */ /* 0x001fe200000e0665 */
[----:B------:R-:W-:Y:S01]  /*28a0*/  ISETP.GT.AND P0, PT, R3, RZ, P2 ;  /* 0x000000ff0300720c */ /* 0x000fe20001704270 */
[----:B------:R-:W-:Y:S01]  /*28b0*/  FFMA R63, R63, R88, R58 ;  /* 0x000000583f3f7223 */ /* 0x000fe2000000003a */
[----:B------:R-:W-:-:S04]  /*28c0*/  P2R R101, PR, RZ, 0x4 ;  /* 0x00000004ff657803 */ /* 0x000fc80000000000 */
[----:B------:R-:W-:-:S05]  /*28d0*/  F2FP.TF32.F32.PACK_B R63, R63 ;  /* 0x0000003fff3f723e */ /* 0x000fca00024050ff */
[----:B------:R0:W-:Y:S02]  /*28e0*/  @P1 STG.E desc[UR36][R20.64+0x24], R63 ;  /* 0x0000243f14001986 */ /* 0x0001e4000c101924 */
[----:B------:R-:W-:Y:S05]  /*28f0*/  @!P0 BRA `(.L_x_43) ;  /* 0x0000000000048947 */ /* 0x000fea0003800000 */
[----:B------:R0:W5:Y:S02]  /*2900*/  LDG.E.LTC128B R100, desc[UR36][R6.64+0x40] ;  /* 0x0000402406647981 */ /* 0x000164000c1e1920 */
.L_x_43:
[----:B------:R-:W-:Y:S05]  /*2910*/  BSYNC B1 ;  /* 0x0000000000017941 */ /* 0x000fea0003800000 */
.L_x_42:
[----:B-----5:R-:W-:Y:S01]  /*2920*/  LOP3.LUT R56, R100, 0xffffe000, RZ, 0xc0, !PT ;  /* 0xffffe00064387812 */ /* 0x020fe200078ec0ff */
[-C--:B------:R-:W-:Y:S01]  /*2930*/  IMAD R58, R57, R98.reuse, RZ ;  /* 0x00000062393a7224 */ /* 0x080fe200078e02ff */
[----:B------:R-:W-:Y:S01]  /*2940*/  ISETP.GT.AND P1, PT, R4, 0x11, PT ;  /* 0x000000110400780c */ /* 0x000fe20003f24270 */
[C---:B0-----:R-:W-:Y:S01]  /*2950*/  IMAD.WIDE.U32 R62, R113.reuse, R98, R102 ;  /* 0x00000062713e7225 */ /* 0x041fe200078e0066 */
[----:B------:R-:W-:Y:S03]  /*2960*/  BSSY B1, `(.L_x_44) ;  /* 0x000001f000017945 */ /* 0x000fe60003800000 */
[----:B------:R-:W-:Y:S01]  /*2970*/  FMUL R57, R56, R89 ;  /* 0x0000005938397220 */ /* 0x000fe20000400000 */
[----:B------:R-:W-:-:S03]  /*2980*/  IMAD R99, R113, R99, R58 ;  /* 0x0000006371637224 */ /* 0x000fc600078e023a */
[----:B------:R-:W-:Y:S01]  /*2990*/  FFMA R97, R64, R88, R57 ;  /* 0x0000005840617223 */ /* 0x000fe20000000039 */
[----:B---3--:R-:W-:-:S04]  /*29a0*/  IMAD.WIDE.U32 R58, R113, R98, R8 ;  /* 0x00000062713a7225 */ /* 0x008fc800078e0008 */
[----:B------:R-:W-:Y:S01]  /*29b0*/  F2FP.TF32.F32.PACK_B R97, R97 ;  /* 0x00000061ff61723e */ /* 0x000fe200024050ff */
[----:B------:R-:W-:Y:S02]  /*29c0*/  IMAD.IADD R59, R99, 0x1, R59 ;  /* 0x00000001633b7824 */ /* 0x000fe400078e023b */
[----:B------:R-:W-:Y:S02]  /*29d0*/  IMAD.WIDE.U32 R56, R113, R98, R94 ;  /* 0x0000006271387225 */ /* 0x000fe400078e005e */
[----:B------:R0:W-:Y:S02]  /*29e0*/  @P0 STG.E desc[UR36][R12.64+0x40], R97 ;  /* 0x000040610c000986 */ /* 0x0001e4000c101924 */
[----:B------:R-:W-:Y:S01]  /*29f0*/  IMAD.WIDE.U32 R60, R23, R92, R58 ;  /* 0x0000005c173c7225 */ /* 0x000fe200078e003a */
[----:B------:R-:W-:-:S03]  /*2a00*/  LEA R58, P0, R56, R90, 0x2 ;  /* 0x0000005a383a7211 */ /* 0x000fc600078010ff */
[----:B------:R-:W-:Y:S02]  /*2a10*/  IMAD.IADD R57, R57, 0x1, R99 ;  /* 0x0000000139397824 */ /* 0x000fe400078e0263 */
[----:B------:R-:W-:-:S03]  /*2a20*/  IMAD.IADD R99, R99, 0x1, R63 ;  /* 0x0000000163637824 */ /* 0x000fc600078e023f */
[----:B------:R-:W-:Y:S01]  /*2a30*/  LEA.HI.X R59, R56, R91, R57, 0x2, P0 ;  /* 0x0000005b383b7211 */ /* 0x000fe200000f1439 */
[----:B------:R-:W-:Y:S01]  /*2a40*/  IMAD.IADD R57, R111, 0x1, R61 ;  /* 0x000000016f397824 */ /* 0x000fe200078e023d */
[----:B------:R-:W-:-:S04]  /*2a50*/  LEA R56, P0, R60, R90, 0x2 ;  /* 0x0000005a3c387211 */ /* 0x000fc800078010ff */
[----:B------:R-:W-:Y:S02]  /*2a60*/  LEA.HI.X R57, R60, R91, R57, 0x2, P0 ;  /* 0x0000005b3c397211 */ /* 0x000fe400000f1439 */
[----:B------:R-:W-:-:S05]  /*2a70*/  IADD3 R96, P0, R96, R62, RZ ;  /* 0x0000003e60607210 */ /* 0x000fca0007f1e0ff */
[----:B------:R-:W-:Y:S01]  /*2a80*/  IMAD.X R94, R99, 0x1, R95, P0 ;  /* 0x00000001635e7824 */ /* 0x000fe200000e065f */
[----:B------:R-:W-:-:S05]  /*2a90*/  IADD3 R62, P0, R8, R62, RZ ;  /* 0x0000003e083e7210 */ /* 0x000fca0007f1e0ff */
[----:B------:R-:W-:Y:S01]  /*2aa0*/  IMAD.X R63, R9, 0x1, R99, P0 ;  /* 0x00000001093f7824 */ /* 0x000fe200000e0663 */
[----:B------:R-:W-:Y:S01]  /*2ab0*/  LEA R60, P0, R96, R90, 0x2 ;  /* 0x0000005a603c7211 */ /* 0x000fe200078010ff */
[----:B------:R-:W-:-:S03]  /*2ac0*/  IMAD.WIDE.U32 R62, R23, R92, R62 ;  /* 0x0000005c173e7225 */ /* 0x000fc600078e003e */
[----:B------:R-:W-:Y:S01]  /*2ad0*/  LEA.HI.X R61, R96, R91, R94, 0x2, P0 ;  /* 0x0000005b603d7211 */ /* 0x000fe200000f145e */
[----:B------:R-:W-:Y:S01]  /*2ae0*/  IMAD.IADD R9, R111, 0x1, R63 ;  /* 0x000000016f097824 */ /* 0x000fe200078e023f */
[----:B------:R-:W-:-:S04]  /*2af0*/  LEA R8, P0, R62, R90, 0x2 ;  /* 0x0000005a3e087211 */ /* 0x000fc800078010ff */
[----:B------:R-:W-:Y:S02]  /*2b00*/  LEA.HI.X R9, R62, R91, R9, 0x2, P0 ;  /* 0x0000005b3e097211 */ /* 0x000fe400000f1409 */
[----:B------:R-:W-:Y:S02]  /*2b10*/  ISETP.GT.AND P0, PT, R3, RZ, P1 ;  /* 0x000000ff0300720c */ /* 0x000fe40000f04270 */
[----:B------:R-:W-:-:S11]  /*2b20*/  P2R R91, PR, RZ, 0x2 ;  /* 0x00000002ff5b7803 */ /* 0x000fd60000000000 */
[----:B0-----:R-:W-:Y:S05]  /*2b30*/  @!P0 BRA `(.L_x_45) ;  /* 0x0000000000048947 */ /* 0x001fea0003800000 */
[----:B------:R0:W5:Y:S02]  /*2b40*/  LDG.E.LTC128B R100, desc[UR36][R6.64+0x44] ;  /* 0x0000442406647981 */ /* 0x000164000c1e1920 */
.L_x_45:
[----:B------:R-:W-:Y:S05]  /*2b50*/  BSYNC B1 ;  /* 0x0000000000017941 */ /* 0x000fea0003800000 */
.L_x_44:
[----:B-----5:R-:W-:Y:S01]  /*2b60*/  LOP3.LUT R62, R100, 0xffffe000, RZ, 0xc0, !PT ;  /* 0xffffe000643e7812 */ /* 0x020fe200078ec0ff */
[----:B------:R-:W-:Y:S04]  /*2b70*/  BSSY B1, `(.L_x_46) ;  /* 0x0000008000017945 */ /* 0x000fe80003800000 */
[----:B------:R-:W-:-:S04]  /*2b80*/  FMUL R62, R62, R89 ;  /* 0x000000593e3e7220 */ /* 0x000fc80000400000 */
[----:B------:R-:W-:-:S05]  /*2b90*/  FFMA R65, R65, R88, R62 ;  /* 0x0000005841417223 */ /* 0x000fca000000003e */
[----:B------:R-:W-:-:S05]  /*2ba0*/  F2FP.TF32.F32.PACK_B R65, R65 ;  /* 0x00000041ff41723e */ /* 0x000fca00024050ff */
[----:B------:R3:W-:Y:S01]  /*2bb0*/  @P0 STG.E desc[UR36][R12.64+0x44], R65 ;  /* 0x000044410c000986 */ /* 0x0007e2000c101924 */
[----:B------:R-:W-:-:S13]  /*2bc0*/  ISETP.GT.AND P0, PT, R3, 0x8, P2 ;  /* 0x000000080300780c */ /* 0x000fda0001704270 */
[----:B---3--:R-:W-:Y:S05]  /*2bd0*/  @!P0 BRA `(.L_x_47) ;  /* 0x0000000000048947 */ /* 0x008fea0003800000 */
[----:B------:R3:W5:Y:S02]  /*2be0*/  LDG.E.LTC128B R100, desc[UR36][R14.64+0x40] ;  /* 0x000040240e647981 */ /* 0x000764000c1e1920 */
.L_x_47:
[----:B------:R-:W-:Y:S05]  /*2bf0*/  BSYNC B1 ;  /* 0x0000000000017941 */ /* 0x000fea0003800000 */
.L_x_46:
[----:B-----5:R-:W-:Y:S01]  /*2c00*/  LOP3.LUT R62, R100, 0xffffe000, RZ, 0xc0, !PT ;  /* 0xffffe000643e7812 */ /* 0x020fe200078ec0ff */
[----:B------:R-:W-:Y:S04]  /*2c10*/  BSSY B1, `(.L_x_48) ;  /* 0x0000008000017945 */ /* 0x000fe80003800000 */
[----:B------:R-:W-:-:S04]  /*2c20*/  FMUL R23, R62, R89 ;  /* 0x000000593e177220 */ /* 0x000fc80000400000 */
[----:B------:R-:W-:-:S05]  /*2c30*/  FFMA R23, R66, R88, R23 ;  /* 0x0000005842177223 */ /* 0x000fca0000000017 */
[----:B------:R-:W-:-:S05]  /*2c40*/  F2FP.TF32.F32.PACK_B R23, R23 ;  /* 0x00000017ff17723e */ /* 0x000fca00024050ff */
[----:B------:R0:W-:Y:S01]  /*2c50*/  @P0 STG.E desc[UR36][R20.64+0x40], R23 ;  /* 0x0000401714000986 */ /* 0x0001e2000c101924 */
[----:B------:R-:W-:-:S13]  /*2c60*/  ISETP.GT.AND P0, PT, R3, 0x8, P1 ;  /* 0x000000080300780c */ /* 0x000fda0000f04270 */
[----:B0-----:R-:W-:Y:S05]  /*2c70*/  @!P0 BRA `(.L_x_49) ;  /* 0x0000000000048947 */ /* 0x001fea0003800000 */
[----:B------:R0:W5:Y:S02]  /*2c80*/  LDG.E.LTC128B R100, desc[UR36][R14.64+0x44] ;  /* 0x000044240e647981 */ /* 0x000164000c1e1920 */
.L_x_49:
[----:B------:R-:W-:Y:S05]  /*2c90*/  BSYNC B1 ;  /* 0x0000000000017941 */ /* 0x000fea0003800000 */
.L_x_48:
[----:B-----5:R-:W-:Y:S01]  /*2ca0*/  LOP3.LUT R62, R100, 0xffffe000, RZ, 0xc0, !PT ;  /* 0xffffe000643e7812 */ /* 0x020fe200078ec0ff */
[----:B------:R-:W-:Y:S01]  /*2cb0*/  BSSY B1, `(.L_x_50) ;  /* 0x000000a000017945 */ /* 0x000fe20003800000 */
[----:B------:R-:W-:-:S03]  /*2cc0*/  ISETP.GT.AND P2, PT, R4, 0x18, PT ;  /* 0x000000180400780c */ /* 0x000fc60003f44270 */
[----:B------:R-:W-:Y:S01]  /*2cd0*/  FMUL R62, R62, R89 ;  /* 0x000000593e3e7220 */ /* 0x000fe20000400000 */
[----:B------:R-:W-:-:S03]  /*2ce0*/  P2R R90, PR, RZ, 0x4 ;  /* 0x00000004ff5a7803 */ /* 0x000fc60000000000 */
[----:B------:R-:W-:-:S05]  /*2cf0*/  FFMA R67, R67, R88, R62 ;  /* 0x0000005843437223 */ /* 0x000fca000000003e */
[----:B------:R-:W-:-:S05]  /*2d00*/  F2FP.TF32.F32.PACK_B R67, R67 ;  /* 0x00000043ff43723e */ /* 0x000fca00024050ff */
[----:B------:R0:W-:Y:S01]  /*2d10*/  @P0 STG.E desc[UR36][R20.64+0x44], R67 ;  /* 0x0000444314000986 */ /* 0x0001e2000c101924 */
[----:B------:R-:W-:-:S13]  /*2d20*/  ISETP.GT.AND P0, PT, R3, RZ, P2 ;  /* 0x000000ff0300720c */ /* 0x000fda0001704270 */
[----:B0-----:R-:W-:Y:S05]  /*2d30*/  @!P0 BRA `(.L_x_51) ;  /* 0x0000000000048947 */ /* 0x001fea0003800000 */
[----:B------:R0:W5:Y:S02]  /*2d40*/  LDG.E.LTC128B R100, desc[UR36][R6.64+0x60] ;  /* 0x0000602406647981 */ /* 0x000164000c1e1920 */
.L_x_51:
[----:B------:R-:W-:Y:S05]  /*2d50*/  BSYNC B1 ;  /* 0x0000000000017941 */ /* 0x000fea0003800000 */
.L_x_50:
        /* <DEDUP_REMOVED lines=11> */
.L_x_53:
[----:B------:R-:W-:Y:S05]  /*2e10*/  BSYNC B1 ;  /* 0x0000000000017941 */ /* 0x000fea0003800000 */
.L_x_52:
        /* <DEDUP_REMOVED lines=9> */
.L_x_55:
[----:B------:R-:W-:Y:S05]  /*2eb0*/  BSYNC B1 ;  /* 0x0000000000017941 */ /* 0x000fea0003800000 */
.L_x_54:
        /* <DEDUP_REMOVED lines=9> */
.L_x_57:
[----:B------:R-:W-:Y:S05]  /*2f50*/  BSYNC B1 ;  /* 0x0000000000017941 */ /* 0x000fea0003800000 */
.L_x_56:
        /* <DEDUP_REMOVED lines=11> */
.L_x_59:
[----:B------:R-:W-:Y:S05]  /*3010*/  BSYNC B1 ;  /* 0x0000000000017941 */ /* 0x000fea0003800000 */
.L_x_58:
        /* <DEDUP_REMOVED lines=11> */
.L_x_61:
[----:B------:R-:W-:Y:S05]  /*30d0*/  BSYNC B1 ;  /* 0x0000000000017941 */ /* 0x000fea0003800000 */
.L_x_60:
        /* <DEDUP_REMOVED lines=9> */
.L_x_63:
[----:B------:R-:W-:Y:S05]  /*3170*/  BSYNC B1 ;  /* 0x0000000000017941 */ /* 0x000fea0003800000 */
.L_x_62:
        /* <DEDUP_REMOVED lines=9> */
.L_x_65:
[----:B------:R-:W-:Y:S05]  /*3210*/  BSYNC B1 ;  /* 0x0000000000017941 */ /* 0x000fea0003800000 */
.L_x_64:
        /* <DEDUP_REMOVED lines=11> */
.L_x_67:
[----:B------:R-:W-:Y:S05]  /*32d0*/  BSYNC B1 ;  /* 0x0000000000017941 */ /* 0x000fea0003800000 */
.L_x_66:
[----:B-----5:R-:W-:Y:S01]  /*32e0*/  LOP3.LUT R62, R100, 0xffffe000, RZ, 0xc0, !PT ;  /* 0xffffe000643e7812 */ /* 0x020fe200078ec0ff */
[----:B------:R-:W-:Y:S01]  /*32f0*/  BSSY B1, `(.L_x_68) ;  /* 0x000000a000017945 */ /* 0x000fe20003800000 */
[----:B------:R-:W-:-:S03]  /*3300*/  ISETP.GT.AND P5, PT, R4, 0x29, PT ;  /* 0x000000290400780c */ /* 0x000fc60003fa4270 */
[----:B------:R-:W-:-:S04]  /*3310*/  FMUL R23, R62, R89 ;  /* 0x000000593e177220 */ /* 0x000fc80000400000 */
[----:B------:R-:W-:-:S05]  /*3320*/  FFMA R23, R76, R88, R23 ;  /* 0x000000584c177223 */ /* 0x000fca0000000017 */
[----:B------:R-:W-:-:S05]  /*3330*/  F2FP.TF32.F32.PACK_B R23, R23 ;  /* 0x00000017ff17723e */ /* 0x000fca00024050ff */
[----:B------:R1:W-:Y:S01]  /*3340*/  @P0 STG.E desc[UR36][R12.64+0xa0], R23 ;  /* 0x0000a0170c000986 */ /* 0x0003e2000c101924 */
[----:B------:R-:W-:Y:S02]  /*3350*/  ISETP.GT.AND P0, PT, R3, RZ, P5 ;  /* 0x000000ff0300720c */ /* 0x000fe40002f04270 */
[----:B-1----:R-:W-:-:S11]  /*3360*/  P2R R23, PR, RZ, 0x20 ;  /* 0x00000020ff177803 */ /* 0x002fd60000000000 */
[----:B------:R-:W-:Y:S05]  /*3370*/  @!P0 BRA `(.L_x_69) ;  /* 0x0000000000048947 */ /* 0x000fea0003800000 */
[----:B------:R1:W5:Y:S02]  /*3380*/  LDG.E.LTC128B R100, desc[UR36][R6.64+0xa4] ;  /* 0x0000a42406647981 */ /* 0x000364000c1e1920 */
.L_x_69:
[----:B------:R-:W-:Y:S05]  /*3390*/  BSYNC B1 ;  /* 0x0000000000017941 */ /* 0x000fea0003800000 */
.L_x_68:
        /* <DEDUP_REMOVED lines=9> */
.L_x_71:
[----:B------:R-:W-:Y:S05]  /*3430*/  BSYNC B1 ;  /* 0x0000000000017941 */ /* 0x000fea0003800000 */
.L_x_70:
        /* <DEDUP_REMOVED lines=9> */
.L_x_73:
[----:B------:R-:W-:Y:S05]  /*34d0*/  BSYNC B1 ;  /* 0x0000000000017941 */ /* 0x000fea0003800000 */
.L_x_72:
[----:B-----5:R-:W-:Y:S01]  /*34e0*/  LOP3.LUT R62, R100, 0xffffe000, RZ, 0xc0, !PT ;  /* 0xffffe000643e7812 */ /* 0x020fe200078ec0ff */
[----:B------:R-:W-:Y:S01]  /*34f0*/  BSSY B1, `(.L_x_74) ;  /* 0x0000009000017945 */ /* 0x000fe20003800000 */
[----:B------:R-:W-:-:S03]  /*3500*/  ISETP.GT.AND P3, PT, R4, 0x30, PT ;  /* 0x000000300400780c */ /* 0x000fc60003f64270 */
[----:B------:R-:W-:-:S04]  /*3510*/  FMUL R62, R62, R89 ;  /* 0x000000593e3e7220 */ /* 0x000fc80000400000 */
[----:B------:R-:W-:-:S05]  /*3520*/  FFMA R79, R79, R88, R62 ;  /* 0x000000584f4f7223 */ /* 0x000fca000000003e */
[----:B------:R-:W-:-:S05]  /*3530*/  F2FP.TF32.F32.PACK_B R79, R79 ;  /* 0x0000004fff4f723e */ /* 0x000fca00024050ff */
[----:B------:R0:W-:Y:S01]  /*3540*/  @P0 STG.E desc[UR36][R20.64+0xa4], R79 ;  /* 0x0000a44f14000986 */ /* 0x0001e2000c101924 */
[----:B------:R-:W-:-:S13]  /*3550*/  ISETP.GT.AND P0, PT, R3, RZ, P3 ;  /* 0x000000ff0300720c */ /* 0x000fda0001f04270 */
[----:B0-----:R-:W-:Y:S05]  /*3560*/  @!P0 BRA `(.L_x_75) ;  /* 0x0000000000048947 */ /* 0x001fea0003800000 */
[----:B------:R0:W5:Y:S02]  /*3570*/  LDG.E.LTC128B R100, desc[UR36][R6.64+0xc0] ;  /* 0x0000c02406647981 */ /* 0x000164000c1e1920 */
.L_x_75:
[----:B------:R-:W-:Y:S05]  /*3580*/  BSYNC B1 ;  /* 0x0000000000017941 */ /* 0x000fea0003800000 */
.L_x_74:
        /* <DEDUP_REMOVED lines=10> */
.L_x_77:
[----:B------:R-:W-:Y:S05]  /*3630*/  BSYNC B1 ;  /* 0x0000000000017941 */ /* 0x000fea0003800000 */
.L_x_76:
        /* <DEDUP_REMOVED lines=9> */
.L_x_79:
[----:B------:R-:W-:Y:S05]  /*36d0*/  BSYNC B1 ;  /* 0x0000000000017941 */ /* 0x000fea0003800000 */
.L_x_78:
        /* <DEDUP_REMOVED lines=9> */
.L_x_81:
[----:B------:R-:W-:Y:S05]  /*3770*/  BSYNC B1 ;  /* 0x0000000000017941 */ /* 0x000fea0003800000 */
.L_x_80:
        /* <DEDUP_REMOVED lines=10> */
.L_x_83:
[----:B------:R-:W-:Y:S05]  /*3820*/  BSYNC B1 ;  /* 0x0000000000017941 */ /* 0x000fea0003800000 */
.L_x_82:
[----:B-----5:R-:W-:Y:S01]  /*3830*/  LOP3.LUT R62, R100, 0xffffe000, RZ, 0xc0, !PT ;  /* 0xffffe000643e7812 */ /* 0x020fe200078ec0ff */
[----:B------:R-:W-:Y:S04]  /*3840*/  BSSY B1, `(.L_x_84) ;  /* 0x000000f000017945 */ /* 0x000fe80003800000 */
[----:B------:R-:W-:-:S04]  /*3850*/  FMUL R23, R62, R89 ;  /* 0x000000593e177220 */ /* 0x000fc80000400000 */
[----:B------:R-:W-:-:S05]  /*3860*/  FFMA R23, R84, R88, R23 ;  /* 0x0000005854177223 */ /* 0x000fca0000000017 */
[----:B------:R-:W-:-:S05]  /*3870*/  F2FP.TF32.F32.PACK_B R23, R23 ;  /* 0x00000017ff17723e */ /* 0x000fca00024050ff */
[----:B------:R0:W-:Y:S01]  /*3880*/  @P0 STG.E desc[UR36][R12.64+0xe0], R23 ;  /* 0x0000e0170c000986 */ /* 0x0001e2000c101924 */
[----:B------:R-:W-:-:S05]  /*3890*/  IADD3 R64, P0, R5, R20, RZ ;  /* 0x0000001405407210 */ /* 0x000fca0007f1e0ff */
[----:B------:R-:W-:Y:S01]  /*38a0*/  IMAD.X R65, R93, 0x1, R21, P0 ;  /* 0x000000015d417824 */ /* 0x000fe200000e0615 */
[----:B------:R-:W-:-:S05]  /*38b0*/  IADD3 R66, P0, R5, R20, RZ ;  /* 0x0000001405427210 */ /* 0x000fca0007f1e0ff */
[----:B------:R-:W-:Y:S01]  /*38c0*/  IMAD.X R67, R93, 0x1, R21, P0 ;  /* 0x000000015d437824 */ /* 0x000fe200000e0615 */
[----:B------:R-:W-:-:S05]  /*38d0*/  IADD3 R62, P0, R5, R12, RZ ;  /* 0x0000000c053e7210 */ /* 0x000fca0007f1e0ff */
[----:B------:R-:W-:Y:S01]  /*38e0*/  IMAD.X R63, R93, 0x1, R13, P0 ;  /* 0x000000015d3f7824 */ /* 0x000fe200000e060d */
[----:B------:R-:W-:-:S04]  /*38f0*/  ISETP.GT.AND P0, PT, R4, 0x39, PT ;  /* 0x000000390400780c */ /* 0x000fc80003f04270 */
[----:B------:R-:W-:-:S13]  /*3900*/  ISETP.GT.AND P4, PT, R3, RZ, P0 ;  /* 0x000000ff0300720c */ /* 0x000fda0000784270 */
[----:B0-----:R-:W-:Y:S05]  /*3910*/  @!P4 BRA `(.L_x_85) ;  /* 0x000000000004c947 */ /* 0x001fea0003800000 */
[----:B------:R0:W5:Y:S02]  /*3920*/  LDG.E.LTC128B R100, desc[UR36][R6.64+0xe4] ;  /* 0x0000e42406647981 */ /* 0x000164000c1e1920 */
.L_x_85:
[----:B------:R-:W-:Y:S05]  /*3930*/  BSYNC B1 ;  /* 0x0000000000017941 */ /* 0x000fea0003800000 */
.L_x_84:
        /* <DEDUP_REMOVED lines=9> */
.L_x_87:
[----:B------:R-:W-:Y:S05]  /*39d0*/  BSYNC B1 ;  /* 0x0000000000017941 */ /* 0x000fea0003800000 */
.L_x_86:
        /* <DEDUP_REMOVED lines=9> */
.L_x_89:
[----:B------:R-:W-:Y:S05]  /*3a70*/  BSYNC B1 ;  /* 0x0000000000017941 */ /* 0x000fea0003800000 */
.L_x_88:
[----:B-----5:R-:W-:-:S05]  /*3a80*/  LOP3.LUT R4, R100, 0xffffe000, RZ, 0xc0, !PT ;  /* 0xffffe00064047812 */ /* 0x020fca00078ec0ff */
[----:B------:R-:W-:-:S04]  /*3a90*/  FMUL R4, R4, R89 ;  /* 0x0000005904047220 */ /* 0x000fc80000400000 */
[----:B------:R-:W-:-:S05]  /*3aa0*/  FFMA R87, R87, R88, R4 ;  /* 0x0000005857577223 */ /* 0x000fca0000000004 */
[----:B------:R-:W-:-:S05]  /*3ab0*/  F2FP.TF32.F32.PACK_B R87, R87 ;  /* 0x00000057ff57723e */ /* 0x000fca00024050ff */
[----:B------:R0:W-:Y:S01]  /*3ac0*/  @P4 STG.E desc[UR36][R20.64+0xe4], R87 ;  /* 0x0000e45714004986 */ /* 0x0001e2000c101924 */
[----:B------:R-:W-:-:S13]  /*3ad0*/  ISETP.GT.AND P4, PT, R3, 0x80, P6 ;  /* 0x000000800300780c */ /* 0x000fda0003784270 */
[----:B------:R-:W2:Y:S01]  /*3ae0*/  @P4 LDG.E.LTC128B R100, desc[UR36][R58.64] ;  /* 0x000000243a644981 */ /* 0x000ea2000c1e1920 */
[----:B------:R-:W-:Y:S01]  /*3af0*/  BSSY B1, `(.L_x_90) ;  /* 0x000000a000017945 */ /* 0x000fe20003800000 */
[----:B--2---:R-:W-:-:S05]  /*3b00*/  LOP3.LUT R4, R100, 0xffffe000, RZ, 0xc0, !PT ;  /* 0xffffe00064047812 */ /* 0x004fca00078ec0ff */
[----:B------:R-:W-:-:S04]  /*3b10*/  FMUL R5, R4, R89 ;  /* 0x0000005904057220 */ /* 0x000fc80000400000 */
[----:B------:R-:W-:-:S05]  /*3b20*/  FFMA R5, R24, R88, R5 ;  /* 0x0000005818057223 */ /* 0x000fca0000000005 */
[----:B------:R-:W-:-:S05]  /*3b30*/  F2FP.TF32.F32.PACK_B R5, R5 ;  /* 0x00000005ff05723e */ /* 0x000fca00024050ff */
[----:B------:R0:W-:Y:S01]  /*3b40*/  @P4 STG.E desc[UR36][R62.64], R5 ;  /* 0x000000053e004986 */ /* 0x0001e2000c101924 */
[----:B------:R-:W-:-:S04]  /*3b50*/  ISETP.NE.AND P4, PT, R105, RZ, PT ;  /* 0x000000ff6900720c */ /* 0x000fc80003f85270 */
[----:B------:R-:W-:-:S13]  /*3b60*/  ISETP.GT.AND P4, PT, R3, 0x80, P4 ;  /* 0x000000800300780c */ /* 0x000fda0002784270 */
[----:B0-----:R-:W-:Y:S05]  /*3b70*/  @!P4 BRA `(.L_x_91) ;  /* 0x000000000004c947 */ /* 0x001fea0003800000 */
[----:B------:R0:W5:Y:S02]  /*3b80*/  LDG.E.LTC128B R100, desc[UR36][R56.64+0x4] ;  /* 0x0000042438647981 */ /* 0x000164000c1e1920 */
.L_x_91:
[----:B------:R-:W-:Y:S05]  /*3b90*/  BSYNC B1 ;  /* 0x0000000000017941 */ /* 0x000fea0003800000 */
.L_x_90:
[----:B-----5:R-:W-:Y:S01]  /*3ba0*/  LOP3.LUT R4, R100, 0xffffe000, RZ, 0xc0, !PT ;  /* 0xffffe00064047812 */ /* 0x020fe200078ec0ff */
[----:B------:R-:W-:Y:S01]  /*3bb0*/  @P4 IMAD.MOV.U32 R5, RZ, RZ, R63 ;  /* 0x000000ffff054224 */ /* 0x000fe200078e003f */
[----:B------:R-:W-:Y:S01]  /*3bc0*/  ISETP.GT.AND P6, PT, R3, 0x88, P6 ;  /* 0x000000880300780c */ /* 0x000fe200037c4270 */
[----:B------:R-:W-:Y:S02]  /*3bd0*/  BSSY B1, `(.L_x_92) ;  /* 0x0000008000017945 */ /* 0x000fe40003800000 */
[----:B------:R-:W-:-:S04]  /*3be0*/  FMUL R4, R4, R89 ;  /* 0x0000005904047220 */ /* 0x000fc80000400000 */
[----:B------:R-:W-:Y:S01]  /*3bf0*/  FFMA R25, R25, R88, R4 ;  /* 0x0000005819197223 */ /* 0x000fe20000000004 */
[----:B------:R-:W-:-:S04]  /*3c00*/  @P4 IMAD.MOV.U32 R4, RZ, RZ, R62 ;  /* 0x000000ffff044224 */ /* 0x000fc800078e003e */
[----:B------:R-:W-:-:S05]  /*3c10*/  F2FP.TF32.F32.PACK_B R25, R25 ;  /* 0x00000019ff19723e */ /* 0x000fca00024050ff */
[----:B------:R2:W-:Y:S01]  /*3c20*/  @P4 STG.E desc[UR36][R4.64+0x4], R25 ;  /* 0x0000041904004986 */ /* 0x0005e2000c101924 */
[----:B------:R-:W-:Y:S05]  /*3c30*/  @!P6 BRA `(.L_x_93) ;  /* 0x000000000004e947 */ /* 0x000fea0003800000 */
[----:B------:R0:W5:Y:S02]  /*3c40*/  LDG.E.LTC128B R100, desc[UR36][R60.64] ;  /* 0x000000243c647981 */ /* 0x000164000c1e1920 */
.L_x_93:
[----:B------:R-:W-:Y:S05]  /*3c50*/  BSYNC B1 ;  /* 0x0000000000017941 */ /* 0x000fea0003800000 */
.L_x_92:
[----:B--2--5:R-:W-:Y:S01]  /*3c60*/  LOP3.LUT R4, R100, 0xffffe000, RZ, 0xc0, !PT ;  /* 0xffffe00064047812 */ /* 0x024fe200078ec0ff */
[----:B------:R-:W-:Y:S01]  /*3c70*/  BSSY B1, `(.L_x_94) ;  /* 0x0000009000017945 */ /* 0x000fe20003800000 */
[----:B------:R-:W-:-:S03]  /*3c80*/  ISETP.NE.AND P4, PT, R105, RZ, PT ;  /* 0x000000ff6900720c */ /* 0x000fc60003f85270 */
[----:B------:R-:W-:Y:S01]  /*3c90*/  FMUL R5, R4, R89 ;  /* 0x0000005904057220 */ /* 0x000fe20000400000 */
[----:B------:R-:W-:-:S03]  /*3ca0*/  ISETP.GT.AND P4, PT, R3, 0x88, P4 ;  /* 0x000000880300780c */ /* 0x000fc60002784270 */
[----:B------:R-:W-:-:S05]  /*3cb0*/  FFMA R5, R26, R88, R5 ;  /* 0x000000581a057223 */ /* 0x000fca0000000005 */
[----:B------:R-:W-:-:S05]  /*3cc0*/  F2FP.TF32.F32.PACK_B R5, R5 ;  /* 0x00000005ff05723e */ /* 0x000fca00024050ff */
[----:B------:R2:W-:Y:S01]  /*3cd0*/  @P6 STG.E desc[UR36][R64.64], R5 ;  /* 0x0000000540006986 */ /* 0x0005e2000c101924 */
[----:B------:R-:W-:Y:S05]  /*3ce0*/  @!P4 BRA `(.L_x_95) ;  /* 0x000000000004c947 */ /* 0x000fea0003800000 */
[----:B------:R0:W5:Y:S02]  /*3cf0*/  LDG.E.LTC128B R100, desc[UR36][R8.64+0x4] ;  /* 0x0000042408647981 */ /* 0x000164000c1e1920 */
.L_x_95:
[----:B------:R-:W-:Y:S05]  /*3d00*/  BSYNC B1 ;  /* 0x0000000000017941 */ /* 0x000fea0003800000 */
.L_x_94:
[----:B-----5:R-:W-:Y:S01]  /*3d10*/  LOP3.LUT R4, R100, 0xffffe000, RZ, 0xc0, !PT ;  /* 0xffffe00064047812 */ /* 0x020fe200078ec0ff */
[----:B------:R-:W-:Y:S01]  /*3d20*/  BSSY B1, `(.L_x_96) ;  /* 0x0000009000017945 */ /* 0x000fe20003800000 */
[----:B------:R-:W-:-:S03]  /*3d30*/  ISETP.NE.AND P6, PT, R106, RZ, PT ;  /* 0x000000ff6a00720c */ /* 0x000fc60003fc5270 */
[----:B------:R-:W-:-:S04]  /*3d40*/  FMUL R4, R4, R89 ;  /* 0x0000005904047220 */ /* 0x000fc80000400000 */
[----:B------:R-:W-:-:S05]  /*3d50*/  FFMA R27, R27, R88, R4 ;  /* 0x000000581b1b7223 */ /* 0x000fca0000000004 */
[----:B------:R-:W-:-:S05]  /*3d60*/  F2FP.TF32.F32.PACK_B R27, R27 ;  /* 0x0000001bff1b723e */ /* 0x000fca00024050ff */
[----:B------:R0:W-:Y:S01]  /*3d70*/  @P4 STG.E desc[UR36][R66.64+0x4], R27 ;  /* 0x0000041b42004986 */ /* 0x0001e2000c101924 */
[----:B------:R-:W-:-:S13]  /*3d80*/  ISETP.GT.AND P4, PT, R3, 0x80, P6 ;  /* 0x000000800300780c */ /* 0x000fda0003784270 */
[----:B0-----:R-:W-:Y:S05]  /*3d90*/  @!P4 BRA `(.L_x_97) ;  /* 0x000000000004c947 */ /* 0x001fea0003800000 */
[----:B------:R0:W5:Y:S02]  /*3da0*/  LDG.E.LTC128B R100, desc[UR36][R56.64+0x20] ;  /* 0x0000202438647981 */ /* 0x000164000c1e1920 */
.L_x_97:
[----:B------:R-:W-:Y:S05]  /*3db0*/  BSYNC B1 ;  /* 0x0000000000017941 */ /* 0x000fea0003800000 */
.L_x_96:
[----:B-----5:R-:W-:Y:S01]  /*3dc0*/  LOP3.LUT R4, R100, 0xffffe000, RZ, 0xc0, !PT ;  /* 0xffffe00064047812 */ /* 0x020fe200078ec0ff */
[----:B------:R-:W-:Y:S01]  /*3dd0*/  BSSY B1, `(.L_x_98) ;  /* 0x000000b000017945 */ /* 0x000fe20003800000 */
[----:B------:R-:W-:-:S03]  /*3de0*/  ISETP.NE.AND P6, PT, R107, RZ, PT ;  /* 0x000000ff6b00720c */ /* 0x000fc60003fc5270 */
[----:B--2---:R-:W-:Y:S01]  /*3df0*/  FMUL R5, R4, R89 ;  /* 0x0000005904057220 */ /* 0x004fe20000400000 */
[----:B------:R-:W-:-:S03]  /*3e00*/  @P4 IMAD.MOV.U32 R4, RZ, RZ, R62 ;  /* 0x000000ffff044224 */ /* 0x000fc600078e003e */
[----:B-1--4-:R-:W-:Y:S01]  /*3e10*/  FFMA R7, R28, R88, R5 ;  /* 0x000000581c077223 */ /* 0x012fe20000000005 */
[----:B------:R-:W-:-:S04]  /*3e20*/  @P4 IMAD.MOV.U32 R5, RZ, RZ, R63 ;  /* 0x000000ffff054224 */ /* 0x000fc800078e003f */
[----:B------:R-:W-:-:S05]  /*3e30*/  F2FP.TF32.F32.PACK_B R7, R7 ;  /* 0x00000007ff07723e */ /* 0x000fca00024050ff */
[----:B------:R1:W-:Y:S01]  /*3e40*/  @P4 STG.E desc[UR36][R4.64+0x20], R7 ;  /* 0x0000200704004986 */ /* 0x0003e2000c101924 */
[----:B------:R-:W-:-:S13]  /*3e50*/  ISETP.GT.AND P4, PT, R3, 0x80, P6 ;  /* 0x000000800300780c */ /* 0x000fda0003784270 */
[----:B-1----:R-:W-:Y:S05]  /*3e60*/  @!P4 BRA `(.L_x_99) ;  /* 0x000000000004c947 */ /* 0x002fea0003800000 */
[----:B------:R1:W5:Y:S02]  /*3e70*/  LDG.E.LTC128B R100, desc[UR36][R56.64+0x24] ;  /* 0x0000242438647981 */ /* 0x000364000c1e1920 */
.L_x_99:
[----:B------:R-:W-:Y:S05]  /*3e80*/  BSYNC B1 ;  /* 0x0000000000017941 */ /* 0x000fea0003800000 */
.L_x_98:
[----:B-----5:R-:W-:Y:S01]  /*3e90*/  LOP3.LUT R4, R100, 0xffffe000, RZ, 0xc0, !PT ;  /* 0xffffe00064047812 */ /* 0x020fe200078ec0ff */
[----:B------:R-:W-:Y:S01]  /*3ea0*/  @P4 IMAD.MOV.U32 R5, RZ, RZ, R63 ;  /* 0x000000ffff054224 */ /* 0x000fe200078e003f */
[----:B------:R-:W-:Y:S03]  /*3eb0*/  BSSY B1, `(.L_x_100) ;  /* 0x000000a000017945 */ /* 0x000fe60003800000 */
[----:B------:R-:W-:-:S04]  /*3ec0*/  FMUL R4, R4, R89 ;  /* 0x0000005904047220 */ /* 0x000fc80000400000 */
[----:B------:R-:W-:Y:S01]  /*3ed0*/  FFMA R29, R29, R88, R4 ;  /* 0x000000581d1d7223 */ /* 0x000fe20000000004 */
[----:B------:R-:W-:-:S04]  /*3ee0*/  @P4 IMAD.MOV.U32 R4, RZ, RZ, R62 ;  /* 0x000000ffff044224 */ /* 0x000fc800078e003e */
[----:B------:R-:W-:-:S05]  /*3ef0*/  F2FP.TF32.F32.PACK_B R29, R29 ;  /* 0x0000001dff1d723e */ /* 0x000fca00024050ff */
[----:B------:R2:W-:Y:S01]  /*3f00*/  @P4 STG.E desc[UR36][R4.64+0x24], R29 ;  /* 0x0000241d04004986 */ /* 0x0005e2000c101924 */
[----:B------:R-:W-:-:S04]  /*3f10*/  ISETP.NE.AND P4, PT, R106, RZ, PT ;  /* 0x000000ff6a00720c */ /* 0x000fc80003f85270 */
[----:B------:R-:W-:-:S13]  /*3f20*/  ISETP.GT.AND P4, PT, R3, 0x88, P4 ;  /* 0x000000880300780c */ /* 0x000fda0002784270 */
[----:B--2---:R-:W-:Y:S05]  /*3f30*/  @!P4 BRA `(.L_x_101) ;  /* 0x000000000004c947 */ /* 0x004fea0003800000 */
[----:B------:R2:W5:Y:S02]  /*3f40*/  LDG.E.LTC128B R100, desc[UR36][R8.64+0x20] ;  /* 0x0000202408647981 */ /* 0x000564000c1e1920 */
.L_x_101:
[----:B------:R-:W-:Y:S05]  /*3f50*/  BSYNC B1 ;  /* 0x0000000000017941 */ /* 0x000fea0003800000 */
.L_x_100:
[----:B-----5:R-:W-:Y:S01]  /*3f60*/  LOP3.LUT R4, R100, 0xffffe000, RZ, 0xc0, !PT ;  /* 0xffffe00064047812 */ /* 0x020fe200078ec0ff */
[----:B------:R-:W-:Y:S04]  /*3f70*/  BSSY B1, `(.L_x_102) ;  /* 0x0000008000017945 */ /* 0x000fe80003800000 */
[----:B------:R-:W-:-:S04]  /*3f80*/  FMUL R5, R4, R89 ;  /* 0x0000005904057220 */ /* 0x000fc80000400000 */
[----:B------:R-:W-:-:S05]  /*3f90*/  FFMA R5, R30, R88, R5 ;  /* 0x000000581e057223 */ /* 0x000fca0000000005 */
[----:B------:R-:W-:-:S05]  /*3fa0*/  F2FP.TF32.F32.PACK_B R5, R5 ;  /* 0x00000005ff05723e */ /* 0x000fca00024050ff */
[----:B------:R4:W-:Y:S01]  /*3fb0*/  @P4 STG.E desc[UR36][R10.64+0x20], R5 ;  /* 0x000020050a004986 */ /* 0x0009e2000c101924 */
[----:B------:R-:W-:-:S13]  /*3fc0*/  ISETP.GT.AND P4, PT, R3, 0x88, P6 ;  /* 0x000000880300780c */ /* 0x000fda0003784270 */
[----:B----4-:R-:W-:Y:S05]  /*3fd0*/  @!P4 BRA `(.L_x_103) ;  /* 0x000000000004c947 */ /* 0x010fea0003800000 */
[----:B------:R4:W5:Y:S02]  /*3fe0*/  LDG.E.LTC128B R100, desc[UR36][R8.64+0x24] ;  /* 0x0000242408647981 */ /* 0x000964000c1e1920 */
.L_x_103:
[----:B------:R-:W-:Y:S05]  /*3ff0*/  BSYNC B1 ;  /* 0x0000000000017941 */ /* 0x000fea0003800000 */
.L_x_102:
[----:B-----5:R-:W-:Y:S01]  /*4000*/  LOP3.LUT R4, R100, 0xffffe000, RZ, 0xc0, !PT ;  /* 0xffffe00064047812 */ /* 0x020fe200078ec0ff */
[----:B------:R-:W-:Y:S01]  /*4010*/  @P4 IMAD.MOV.U32 R5, RZ, RZ, R11 ;  /* 0x000000ffff054224 */ /* 0x000fe200078e000b */
[----:B------:R-:W-:Y:S01]  /*4020*/  ISETP.NE.AND P6, PT, R101, RZ, PT ;  /* 0x000000ff6500720c */ /* 0x000fe20003fc5270 */
[----:B------:R-:W-:Y:S02]  /*4030*/  BSSY B1, `(.L_x_104) ;  /* 0x0000009000017945 */ /* 0x000fe40003800000 */
[----:B------:R-:W-:-:S04]  /*4040*/  FMUL R4, R4, R89 ;  /* 0x0000005904047220 */ /* 0x000fc80000400000 */
[----:B------:R-:W-:Y:S01]  /*4050*/  FFMA R31, R31, R88, R4 ;  /* 0x000000581f1f7223 */ /* 0x000fe20000000004 */
[----:B------:R-:W-:-:S04]  /*4060*/  @P4 IMAD.MOV.U32 R4, RZ, RZ, R10 ;  /* 0x000000ffff044224 */ /* 0x000fc800078e000a */
[----:B------:R-:W-:-:S05]  /*4070*/  F2FP.TF32.F32.PACK_B R31, R31 ;  /* 0x0000001fff1f723e */ /* 0x000fca00024050ff */
[----:B------:R0:W-:Y:S01]  /*4080*/  @P4 STG.E desc[UR36][R4.64+0x24], R31 ;  /* 0x0000241f04004986 */ /* 0x0001e2000c101924 */
[----:B------:R-:W-:-:S13]  /*4090*/  ISETP.GT.AND P4, PT, R3, 0x80, P6 ;  /* 0x000000800300780c */ /* 0x000fda0003784270 */
[----:B0-----:R-:W-:Y:S05]  /*40a0*/  @!P4 BRA `(.L_x_105) ;  /* 0x000000000004c947 */ /* 0x001fea0003800000 */
[----:B------:R0:W5:Y:S02]  /*40b0*/  LDG.E.LTC128B R100, desc[UR36][R56.64+0x40] ;  /* 0x0000402438647981 */ /* 0x000164000c1e1920 */
.L_x_105:
[----:B------:R-:W-:Y:S05]  /*40c0*/  BSYNC B1 ;  /* 0x0000000000017941 */ /* 0x000fea0003800000 */
.L_x_104:
[----:B-----5:R-:W-:Y:S01]  /*40d0*/  LOP3.LUT R4, R100, 0xffffe000, RZ, 0xc0, !PT ;  /* 0xffffe00064047812 */ /* 0x020fe200078ec0ff */
[----:B------:R-:W-:Y:S01]  /*40e0*/  BSSY B1, `(.L_x_106) ;  /* 0x000000b000017945 */ /* 0x000fe20003800000 */
[----:B------:R-:W-:-:S03]  /*40f0*/  ISETP.NE.AND P6, PT, R91, RZ, PT ;  /* 0x000000ff5b00720c */ /* 0x000fc60003fc5270 */
[----:B------:R-:W-:Y:S01]  /*4100*/  FMUL R5, R4, R89 ;  /* 0x0000005904057220 */ /* 0x000fe20000400000 */
[----:B------:R-:W-:-:S03]  /*4110*/  @P4 IMAD.MOV.U32 R4, RZ, RZ, R62 ;  /* 0x000000ffff044224 */ /* 0x000fc600078e003e */
[----:B------:R-:W-:Y:S01]  /*4120*/  FFMA R7, R32, R88, R5 ;  /* 0x0000005820077223 */ /* 0x000fe20000000005 */
[----:B------:R-:W-:-:S04]  /*4130*/  @P4 IMAD.MOV.U32 R5, RZ, RZ, R63 ;  /* 0x000000ffff054224 */ /* 0x000fc800078e003f */
[----:B------:R-:W-:-:S05]  /*4140*/  F2FP.TF32.F32.PACK_B R7, R7 ;  /* 0x00000007ff07723e */ /* 0x000fca00024050ff */
[----:B------:R0:W-:Y:S01]  /*4150*/  @P4 STG.E desc[UR36][R4.64+0x40], R7 ;  /* 0x0000400704004986 */ /* 0x0001e2000c101924 */
[----:B------:R-:W-:-:S13]  /*4160*/  ISETP.GT.AND P4, PT, R3, 0x80, P6 ;  /* 0x000000800300780c */ /* 0x000fda0003784270 */
[----:B0-----:R-:W-:Y:S05]  /*4170*/  @!P4 BRA `(.L_x_107) ;  /* 0x000000000004c947 */ /* 0x001fea0003800000 */
[----:B------:R0:W5:Y:S02]  /*4180*/  LDG.E.LTC128B R100, desc[UR36][R56.64+0x44] ;  /* 0x0000442438647981 */ /* 0x000164000c1e1920 */
.L_x_107:
[----:B------:R-:W-:Y:S05]  /*4190*/  BSYNC B1 ;  /* 0x0000000000017941 */ /* 0x000fea0003800000 */
.L_x_106:
        /* <DEDUP_REMOVED lines=10> */
[----:B0-----:R-:W-:Y:S05]  /*4240*/  @!P4 BRA `(.L_x_109) ;  /* 0x000000000004c947 */ /* 0x001fea0003800000 */
[----:B------:R0:W5:Y:S02]  /*4250*/  LDG.E.LTC128B R100, desc[UR36][R8.64+0x40] ;  /* 0x0000402408647981 */ /* 0x000164000c1e1920 */
.L_x_109:
[----:B------:R-:W-:Y:S05]  /*4260*/  BSYNC B1 ;  /* 0x0000000000017941 */ /* 0x000fea0003800000 */
.L_x_108:
[----:B-----5:R-:W-:Y:S01]  /*4270*/  LOP3.LUT R4, R100, 0xffffe000, RZ, 0xc0, !PT ;  /* 0xffffe00064047812 */ /* 0x020fe200078ec0ff */
[----:B------:R-:W-:Y:S04]  /*4280*/  BSSY B1, `(.L_x_110) ;  /* 0x000000a000017945 */ /* 0x000fe80003800000 */
        /* <DEDUP_REMOVED lines=9> */
.L_x_111:
[----:B------:R-:W-:Y:S05]  /*4320*/  BSYNC B1 ;  /* 0x0000000000017941 */ /* 0x000fea0003800000 */
.L_x_110:
        /* <DEDUP_REMOVED lines=12> */
.L_x_113:
[----:B------:R-:W-:Y:S05]  /*43f0*/  BSYNC B1 ;  /* 0x0000000000017941 */ /* 0x000fea0003800000 */
.L_x_112:
        /* <DEDUP_REMOVED lines=12> */
.L_x_115:
[----:B------:R-:W-:Y:S05]  /*44c0*/  BSYNC B1 ;  /* 0x0000000000017941 */ /* 0x000fea0003800000 */
.L_x_114:
        /* <DEDUP_REMOVED lines=12> */
.L_x_117:
[----:B------:R-:W-:Y:S05]  /*4590*/  BSYNC B1 ;  /* 0x0000000000017941 */ /* 0x000fea0003800000 */
.L_x_116:
        /* <DEDUP_REMOVED lines=11> */
.L_x_119:
[----:B------:R-:W-:Y:S05]  /*4650*/  BSYNC B1 ;  /* 0x0000000000017941 */ /* 0x000fea0003800000 */
.L_x_118:
        /* <DEDUP_REMOVED lines=12> */
.L_x_121:
[----:B------:R-:W-:Y:S05]  /*4720*/  BSYNC B1 ;  /* 0x0000000000017941 */ /* 0x000fea0003800000 */
.L_x_120:
        /* <DEDUP_REMOVED lines=12> */
.L_x_123:
[----:B------:R-:W-:Y:S05]  /*47f0*/  BSYNC B1 ;  /* 0x0000000000017941 */ /* 0x000fea0003800000 */
.L_x_122:
        /* <DEDUP_REMOVED lines=12> */
.L_x_125:
[----:B------:R-:W-:Y:S05]  /*48c0*/  BSYNC B1 ;  /* 0x0000000000017941 */ /* 0x000fea0003800000 */
.L_x_124:
        /* <DEDUP_REMOVED lines=11> */
.L_x_127:
[----:B------:R-:W-:Y:S05]  /*4980*/  BSYNC B1 ;  /* 0x0000000000017941 */ /* 0x000fea0003800000 */
.L_x_126:
        /* <DEDUP_REMOVED lines=12> */
.L_x_129:
[----:B------:R-:W-:Y:S05]  /*4a50*/  BSYNC B1 ;  /* 0x0000000000017941 */ /* 0x000fea0003800000 */
.L_x_128:
        /* <DEDUP_REMOVED lines=11> */
.L_x_131:
[----:B------:R-:W-:Y:S05]  /*4b10*/  BSYNC B1 ;  /* 0x0000000000017941 */ /* 0x000fea0003800000 */
.L_x_130:
        /* <DEDUP_REMOVED lines=11> */
.L_x_133:
[----:B------:R-:W-:Y:S05]  /*4bd0*/  BSYNC B1 ;  /* 0x0000000000017941 */ /* 0x000fea0003800000 */
.L_x_132:
[----:B-----5:R-:W-:Y:S01]  /*4be0*/  LOP3.LUT R4, R100, 0xffffe000, RZ, 0xc0, !PT ;  /* 0xffffe00064047812 */ /* 0x020fe200078ec0ff */
[----:B------:R-:W-:Y:S01]  /*4bf0*/  BSSY B1, `(.L_x_134) ;  /* 0x000000a000017945 */ /* 0x000fe20003800000 */
[----:B------:R-:W-:-:S03]  /*4c00*/  ISETP.GT.AND P5, PT, R3, 0x88, P5 ;  /* 0x000000880300780c */ /* 0x000fc60002fa4270 */
[----:B------:R-:W-:Y:S01]  /*4c10*/  FMUL R5, R4, R89 ;  /* 0x0000005904057220 */ /* 0x000fe20000400000 */
[----:B------:R-:W-:-:S03]  /*4c20*/  @P4 IMAD.MOV.U32 R4, RZ, RZ, R10 ;  /* 0x000000ffff044224 */ /* 0x000fc600078e000a */
[----:B------:R-:W-:Y:S01]  /*4c30*/  FFMA R7, R46, R88, R5 ;  /* 0x000000582e077223 */ /* 0x000fe20000000005 */
[----:B------:R-:W-:-:S04]  /*4c40*/  @P4 IMAD.MOV.U32 R5, RZ, RZ, R11 ;  /* 0x000000ffff054224 */ /* 0x000fc800078e000b */
[----:B------:R-:W-:-:S05]  /*4c50*/  F2FP.TF32.F32.PACK_B R7, R7 ;  /* 0x00000007ff07723e */ /* 0x000fca00024050ff */
[----:B------:R0:W-:Y:S01]  /*4c60*/  @P4 STG.E desc[UR36][R4.64+0xa0], R7 ;  /* 0x0000a00704004986 */ /* 0x0001e2000c101924 */
[----:B------:R-:W-:Y:S05]  /*4c70*/  @!P5 BRA `(.L_x_135) ;  /* 0x000000000004d947 */ /* 0x000fea0003800000 */
[----:B------:R0:W5:Y:S02]  /*4c80*/  LDG.E.LTC128B R100, desc[UR36][R8.64+0xa4] ;  /* 0x0000a42408647981 */ /* 0x000164000c1e1920 */
.L_x_135:
[----:B------:R-:W-:Y:S05]  /*4c90*/  BSYNC B1 ;  /* 0x0000000000017941 */ /* 0x000fea0003800000 */
.L_x_134:
[----:B0----5:R-:W-:Y:S01]  /*4ca0*/  LOP3.LUT R4, R100, 0xffffe000, RZ, 0xc0, !PT ;  /* 0xffffe00064047812 */ /* 0x021fe200078ec0ff */
        /* <DEDUP_REMOVED lines=10> */
.L_x_137:
[----:B------:R-:W-:Y:S05]  /*4d50*/  BSYNC B1 ;  /* 0x0000000000017941 */ /* 0x000fea0003800000 */
.L_x_136:
[----:B0----5:R-:W-:Y:S01]  /*4d60*/  LOP3.LUT R4, R100, 0xffffe000, RZ, 0xc0, !PT ;  /* 0xffffe00064047812 */ /* 0x021fe200078ec0ff */
        /* <DEDUP_REMOVED lines=10> */
.L_x_139:
[----:B------:R-:W-:Y:S05]  /*4e10*/  BSYNC B1 ;  /* 0x0000000000017941 */ /* 0x000fea0003800000 */
.L_x_138:
        /* <DEDUP_REMOVED lines=11> */
.L_x_141:
[----:B------:R-:W-:Y:S05]  /*4ed0*/  BSYNC B1 ;  /* 0x0000000000017941 */ /* 0x000fea0003800000 */
.L_x_140:
        /* <DEDUP_REMOVED lines=11> */
.L_x_143:
[----:B------:R-:W-:Y:S05]  /*4f90*/  BSYNC B1 ;  /* 0x0000000000017941 */ /* 0x000fea0003800000 */
.L_x_142:
        /* <DEDUP_REMOVED lines=11> */
.L_x_145:
[----:B------:R-:W-:Y:S05]  /*5050*/  BSYNC B1 ;  /* 0x0000000000017941 */ /* 0x000fea0003800000 */
.L_x_144:
        /* <DEDUP_REMOVED lines=11> */
.L_x_147:
[----:B------:R-:W-:Y:S05]  /*5110*/  BSYNC B1 ;  /* 0x0000000000017941 */ /* 0x000fea0003800000 */
.L_x_146:
[----:B0----5:R-:W-:Y:S01]  /*5120*/  LOP3.LUT R4, R100, 0xffffe000, RZ, 0xc0, !PT ;  /* 0xffffe00064047812 */ /* 0x021fe200078ec0ff */
        /* <DEDUP_REMOVED lines=8> */
.L_x_149:
[----:B------:R-:W-:Y:S05]  /*51b0*/  BSYNC B1 ;  /* 0x0000000000017941 */ /* 0x000fea0003800000 */
.L_x_148:
        /* <DEDUP_REMOVED lines=11> */
.L_x_151:
[----:B------:R-:W-:Y:S05]  /*5270*/  BSYNC B1 ;  /* 0x0000000000017941 */ /* 0x000fea0003800000 */
.L_x_150:
[----:B------:R-:W-:Y:S05]  /*5280*/  @!P0 BRA `(.L_x_152) ;  /* 0x00000014008c8947 */ /* 0x000fea0003800000 */
[----:B-----5:R-:W-:-:S05]  /*5290*/  LOP3.LUT R100, R100, 0xffffe000, RZ, 0xc0, !PT ;  /* 0xffffe00064647812 */ /* 0x020fca00078ec0ff */
[----:B------:R-:W-:-:S04]  /*52a0*/  FMUL R100, R100, R89 ;  /* 0x0000005964647220 */ /* 0x000fc80000400000 */
[----:B------:R-:W-:-:S05]  /*52b0*/  FFMA R55, R55, R88, R100 ;  /* 0x0000005837377223 */ /* 0x000fca0000000064 */
[----:B------:R-:W-:-:S05]  /*52c0*/  F2FP.TF32.F32.PACK_B R55, R55 ;  /* 0x00000037ff37723e */ /* 0x000fca00024050ff */
[----:B------:R0:W-:Y:S01]  /*52d0*/  STG.E desc[UR36][R10.64+0xe4], R55 ;  /* 0x0000e4370a007986 */ /* 0x0001e2000c101924 */
[----:B------:R-:W-:Y:S05]  /*52e0*/  BRA `(.L_x_152) ;  /* 0x0000001400747947 */ /* 0x000fea0003800000 */
.L_x_29:
[----:B------:R-:W-:Y:S01]  /*52f0*/  ULDC.64 UR4, c[0x0][0x5c0] ;  /* 0x0001700000047ab9 */ /* 0x000fe20000000a00 */
[-C--:B------:R-:W-:Y:S01]  /*5300*/  FMUL R5, R56, R88.reuse ;  /* 0x0000005838057220 */ /* 0x080fe20000400000 */
[----:B------:R-:W-:Y:S01]  /*5310*/  LEA R8, P1, R102, UR4, 0x2 ;  /* 0x0000000466087c11 */ /* 0x000fe2000f8210ff */
[-C--:B------:R-:W-:Y:S01]  /*5320*/  FMUL R57, R57, R88.reuse ;  /* 0x0000005839397220 */ /* 0x080fe20000400000 */
[----:B------:R-:W-:Y:S01]  /*5330*/  ISETP.GT.AND P4, PT, R4, 0x1, PT ;  /* 0x000000010400780c */ /* 0x000fe20003f84270 */
[----:B------:R-:W-:Y:S01]  /*5340*/  IMAD.SHL.U32 R15, R10, 0x20, RZ ;  /* 0x000000200a0f7824 */ /* 0x000fe200078e00ff */
[----:B------:R-:W-:Y:S01]  /*5350*/  LEA.HI.X R9, R102, UR5, R13, 0x2, P1 ;  /* 0x0000000566097c11 */ /* 0x000fe200088f140d */
[----:B------:R-:W-:Y:S01]  /*5360*/  IMAD.SHL.U32 R91, R10, 0x200, RZ ;  /* 0x000002000a5b7824 */ /* 0x000fe200078e00ff */
[----:B------:R-:W-:Y:S01]  /*5370*/  F2FP.TF32.F32.PACK_B R5, R5 ;  /* 0x00000005ff05723e */ /* 0x000fe200024050ff */
[-C--:B------:R-:W-:Y:S01]  /*5380*/  FMUL R59, R59, R88.reuse ;  /* 0x000000583b3b7220 */ /* 0x080fe20000400000 */
[C---:B------:R-:W-:Y:S01]  /*5390*/  ISETP.GT.AND P1, PT, R3.reuse, RZ, P4 ;  /* 0x000000ff0300720c */ /* 0x040fe20002724270 */
[-C--:B------:R-:W-:Y:S01]  /*53a0*/  FMUL R13, R58, R88.reuse ;  /* 0x000000583a0d7220 */ /* 0x080fe20000400000 */
[C-C-:B------:R-:W-:Y:S01]  /*53b0*/  SHF.L.U64.HI R7, R10.reuse, 0x5, R11.reuse ;  /* 0x000000050a077819 */ /* 0x140fe2000001020b */
[----:B------:R0:W-:Y:S01]  /*53c0*/  @P0 STG.E desc[UR36][R8.64], R5 ;  /* 0x0000000508000986 */ /* 0x0001e2000c101924 */
[----:B------:R-:W-:Y:S01]  /*53d0*/  ISETP.GT.AND P0, PT, R3, 0x8, P4 ;  /* 0x000000080300780c */ /* 0x000fe20002704270 */
[-C--:B------:R-:W-:Y:S01]  /*53e0*/  FMUL R61, R61, R88.reuse ;  /* 0x000000583d3d7220 */ /* 0x080fe20000400000 */
[----:B------:R-:W-:Y:S01]  /*53f0*/  SHF.L.U64.HI R23, R10, 0x9, R11 ;  /* 0x000000090a177819 */ /* 0x000fe2000001020b */
[----:B------:R-:W-:Y:S01]  /*5400*/  FMUL R63, R63, R88 ;  /* 0x000000583f3f7220 */ /* 0x000fe20000400000 */
[----:B------:R-:W-:Y:S01]  /*5410*/  IADD3 R10, P2, R15, R8, RZ ;  /* 0x000000080f0a7210 */ /* 0x000fe20007f5e0ff */
[-C--:B------:R-:W-:Y:S01]  /*5420*/  FMUL R65, R65, R88.reuse ;  /* 0x0000005841417220 */ /* 0x080fe20000400000 */
[----:B------:R-:W-:Y:S01]  /*5430*/  F2FP.TF32.F32.PACK_B R57, R57 ;  /* 0x00000039ff39723e */ /* 0x000fe200024050ff */
[----:B------:R-:W-:Y:S01]  /*5440*/  FMUL R67, R67, R88 ;  /* 0x0000005843437220 */ /* 0x000fe20000400000 */
[----:B------:R-:W-:Y:S01]  /*5450*/  F2FP.TF32.F32.PACK_B R59, R59 ;  /* 0x0000003bff3b723e */ /* 0x000fe200024050ff */
[----:B------:R-:W-:Y:S01]  /*5460*/  IMAD.X R11, R7, 0x1, R9, P2 ;  /* 0x00000001070b7824 */ /* 0x000fe200010e0609 */
[----:B------:R-:W-:Y:S01]  /*5470*/  ISETP.GT.AND P5, PT, R4, 0x8, PT ;  /* 0x000000080400780c */ /* 0x000fe20003fa4270 */
[----:B------:R-:W-:Y:S01]  /*5480*/  @P1 STG.E desc[UR36][R8.64+0x4], R57 ;  /* 0x0000043908001986 */ /* 0x000fe2000c101924 */
[----:B------:R-:W-:Y:S01]  /*5490*/  IADD3 R6, P1, P2, R91, R8, R15 ;  /* 0x000000085b067210 */ /* 0x000fe20007a3e00f */
[-C--:B0-----:R-:W-:Y:S01]  /*54a0*/  FMUL R5, R60, R88.reuse ;  /* 0x000000583c057220 */ /* 0x081fe20000400000 */
[C---:B------:R-:W-:Y:S01]  /*54b0*/  ISETP.GT.AND P4, PT, R4.reuse, 0x9, PT ;  /* 0x000000090400780c */ /* 0x040fe20003f84270 */
[----:B------:R-:W-:Y:S01]  /*54c0*/  @P0 STG.E desc[UR36][R10.64+0x4], R59 ;  /* 0x0000043b0a000986 */ /* 0x000fe2000c101924 */
[----:B------:R-:W-:Y:S01]  /*54d0*/  ISETP.GT.AND P3, PT, R3, 0x8, P6 ;  /* 0x000000080300780c */ /* 0x000fe20003764270 */
[-C--:B------:R-:W-:Y:S01]  /*54e0*/  FMUL R69, R69, R88.reuse ;  /* 0x0000005845457220 */ /* 0x080fe20000400000 */
[----:B------:R-:W-:Y:S01]  /*54f0*/  IADD3.X R7, R23, R9, R7, P1, P2 ;  /* 0x0000000917077210 */ /* 0x000fe20000fe4407 */
[-C--:B------:R-:W-:Y:S01]  /*5500*/  FMUL R71, R71, R88.reuse ;  /* 0x0000005847477220 */ /* 0x080fe20000400000 */
[----:B------:R-:W-:Y:S01]  /*5510*/  ISETP.GT.AND P1, PT, R3, RZ, P5 ;  /* 0x000000ff0300720c */ /* 0x000fe20002f24270 */
[-C--:B------:R-:W-:Y:S01]  /*5520*/  FMUL R73, R73, R88.reuse ;  /* 0x0000005849497220 */ /* 0x080fe20000400000 */
[----:B------:R-:W-:Y:S01]  /*5530*/  ISETP.GT.AND P0, PT, R3, RZ, P4 ;  /* 0x000000ff0300720c */ /* 0x000fe20002704270 */
[-C--:B------:R-:W-:Y:S01]  /*5540*/  FMUL R75, R75, R88.reuse ;  /* 0x000000584b4b7220 */ /* 0x080fe20000400000 */
[----:B------:R-:W-:Y:S01]  /*5550*/  F2FP.TF32.F32.PACK_B R13, R13 ;  /* 0x0000000dff0d723e */ /* 0x000fe200024050ff */
[-C--:B------:R-:W-:Y:S01]  /*5560*/  FMUL R77, R77, R88.reuse ;  /* 0x000000584d4d7220 */ /* 0x080fe20000400000 */
[----:B------:R-:W-:Y:S01]  /*5570*/  F2FP.TF32.F32.PACK_B R5, R5 ;  /* 0x00000005ff05723e */ /* 0x000fe200024050ff */
[-C--:B------:R-:W-:Y:S01]  /*5580*/  FMUL R79, R79, R88.reuse ;  /* 0x000000584f4f7220 */ /* 0x080fe20000400000 */
[----:B------:R-:W-:Y:S01]  /*5590*/  F2FP.TF32.F32.PACK_B R61, R61 ;  /* 0x0000003dff3d723e */ /* 0x000fe200024050ff */
[----:B------:R0:W-:Y:S01]  /*55a0*/  @P3 STG.E desc[UR36][R10.64], R13 ;  /* 0x0000000d0a003986 */ /* 0x0001e2000c101924 */
[----:B------:R-:W-:Y:S01]  /*55b0*/  F2FP.TF32.F32.PACK_B R63, R63 ;  /* 0x0000003fff3f723e */ /* 0x000fe200024050ff */
[-C--:B------:R-:W-:Y:S01]  /*55c0*/  FMUL R81, R81, R88.reuse ;  /* 0x0000005851517220 */ /* 0x080fe20000400000 */
[C---:B------:R-:W-:Y:S01]  /*55d0*/  ISETP.GT.AND P3, PT, R4.reuse, 0x10, PT ;  /* 0x000000100400780c */ /* 0x040fe20003f64270 */
[----:B------:R1:W-:Y:S01]  /*55e0*/  @P1 STG.E desc[UR36][R8.64+0x20], R5 ;  /* 0x0000200508001986 */ /* 0x0003e2000c101924 */
[----:B------:R-:W-:Y:S01]  /*55f0*/  ISETP.GT.AND P1, PT, R3, 0x8, P5 ;  /* 0x000000080300780c */ /* 0x000fe20002f24270 */
[-C--:B------:R-:W-:Y:S01]  /*5600*/  FMUL R83, R83, R88.reuse ;  /* 0x0000005853537220 */ /* 0x080fe20000400000 */
[----:B------:R-:W-:Y:S01]  /*5610*/  ISETP.GT.AND P2, PT, R4, 0x11, PT ;  /* 0x000000110400780c */ /* 0x000fe20003f44270 */
[----:B------:R-:W-:Y:S01]  /*5620*/  @P0 STG.E desc[UR36][R8.64+0x24], R61 ;  /* 0x0000243d08000986 */ /* 0x000fe2000c101924 */
[----:B------:R-:W-:Y:S01]  /*5630*/  ISETP.GT.AND P0, PT, R3, 0x8, P4 ;  /* 0x000000080300780c */ /* 0x000fe20002704270 */
[-C--:B------:R-:W-:Y:S01]  /*5640*/  FMUL R85, R85, R88.reuse ;  /* 0x0000005855557220 */ /* 0x080fe20000400000 */
[----:B------:R-:W-:Y:S01]  /*5650*/  F2FP.TF32.F32.PACK_B R65, R65 ;  /* 0x00000041ff41723e */ /* 0x000fe200024050ff */
[-C--:B0-----:R-:W-:Y:S01]  /*5660*/  FMUL R13, R62, R88.reuse ;  /* 0x000000583e0d7220 */ /* 0x081fe20000400000 */
[----:B------:R-:W-:Y:S01]  /*5670*/  F2FP.TF32.F32.PACK_B R67, R67 ;  /* 0x00000043ff43723e */ /* 0x000fe200024050ff */
[-C--:B------:R-:W-:Y:S01]  /*5680*/  FMUL R87, R87, R88.reuse ;  /* 0x0000005857577220 */ /* 0x080fe20000400000 */
[----:B------:R-:W-:Y:S01]  /*5690*/  F2FP.TF32.F32.PACK_B R69, R69 ;  /* 0x00000045ff45723e */ /* 0x000fe200024050ff */
[-C--:B-1----:R-:W-:Y:S01]  /*56a0*/  FMUL R5, R64, R88.reuse ;  /* 0x0000005840057220 */ /* 0x082fe20000400000 */
[----:B------:R-:W-:Y:S01]  /*56b0*/  F2FP.TF32.F32.PACK_B R13, R13 ;  /* 0x0000000dff0d723e */ /* 0x000fe200024050ff */
[-C--:B------:R-:W-:Y:S01]  /*56c0*/  FMUL R25, R25, R88.reuse ;  /* 0x0000005819197220 */ /* 0x080fe20000400000 */
[----:B------:R-:W-:Y:S01]  /*56d0*/  F2FP.TF32.F32.PACK_B R71, R71 ;  /* 0x00000047ff47723e */ /* 0x000fe200024050ff */
[-C--:B------:R-:W-:Y:S01]  /*56e0*/  FMUL R27, R27, R88.reuse ;  /* 0x000000581b1b7220 */ /* 0x080fe20000400000 */
[----:B------:R-:W-:Y:S01]  /*56f0*/  F2FP.TF32.F32.PACK_B R5, R5 ;  /* 0x00000005ff05723e */ /* 0x000fe200024050ff */
[----:B------:R-:W-:Y:S01]  /*5700*/  @P0 STG.E desc[UR36][R10.64+0x24], R63 ;  /* 0x0000243f0a000986 */ /* 0x000fe2000c101924 */
[----:B------:R-:W-:Y:S01]  /*5710*/  ISETP.GT.AND P0, PT, R3, RZ, P3 ;  /* 0x000000ff0300720c */ /* 0x000fe20001f04270 */
[-C--:B------:R-:W-:Y:S01]  /*5720*/  FMUL R29, R29, R88.reuse ;  /* 0x000000581d1d7220 */ /* 0x080fe20000400000 */
[----:B------:R-:W-:Y:S01]  /*5730*/  F2FP.TF32.F32.PACK_B R73, R73 ;  /* 0x00000049ff49723e */ /* 0x000fe200024050ff */
[----:B------:R0:W-:Y:S01]  /*5740*/  @P1 STG.E desc[UR36][R10.64+0x20], R13 ;  /* 0x0000200d0a001986 */ /* 0x0001e2000c101924 */
[C---:B------:R-:W-:Y:S01]  /*5750*/  ISETP.GT.AND P1, PT, R4.reuse, 0x19, PT ;  /* 0x000000190400780c */ /* 0x040fe20003f24270 */
[-C--:B------:R-:W-:Y:S01]  /*5760*/  FMUL R31, R31, R88.reuse ;  /* 0x000000581f1f7220 */ /* 0x080fe20000400000 */
[----:B------:R-:W-:Y:S01]  /*5770*/  F2FP.TF32.F32.PACK_B R75, R75 ;  /* 0x0000004bff4b723e */ /* 0x000fe200024050ff */
[-C--:B------:R-:W-:Y:S01]  /*5780*/  FMUL R33, R33, R88.reuse ;  /* 0x0000005821217220 */ /* 0x080fe20000400000 */
[C---:B------:R-:W-:Y:S01]  /*5790*/  ISETP.GT.AND P5, PT, R4.reuse, 0x28, PT ;  /* 0x000000280400780c */ /* 0x040fe20003fa4270 */
[-C--:B------:R-:W-:Y:S01]  /*57a0*/  FMUL R35, R35, R88.reuse ;  /* 0x0000005823237220 */ /* 0x080fe20000400000 */
[----:B------:R-:W-:Y:S01]  /*57b0*/  ISETP.GT.AND P4, PT, R4, 0x29, PT ;  /* 0x000000290400780c */ /* 0x000fe20003f84270 */
[-C--:B------:R-:W-:Y:S01]  /*57c0*/  FMUL R37, R37, R88.reuse ;  /* 0x0000005825257220 */ /* 0x080fe20000400000 */
[----:B------:R-:W-:Y:S01]  /*57d0*/  F2FP.TF32.F32.PACK_B R77, R77 ;  /* 0x0000004dff4d723e */ /* 0x000fe200024050ff */
[----:B------:R1:W-:Y:S01]  /*57e0*/  @P0 STG.E desc[UR36][R8.64+0x40], R5 ;  /* 0x0000400508000986 */ /* 0x0003e2000c101924 */
[----:B------:R-:W-:Y:S01]  /*57f0*/  ISETP.GT.AND P0, PT, R3, RZ, P2 ;  /* 0x000000ff0300720c */ /* 0x000fe20001704270 */
[-C--:B0-----:R-:W-:Y:S01]  /*5800*/  FMUL R13, R66, R88.reuse ;  /* 0x00000058420d7220 */ /* 0x081fe20000400000 */
[----:B------:R-:W-:Y:S01]  /*5810*/  F2FP.TF32.F32.PACK_B R79, R79 ;  /* 0x0000004fff4f723e */ /* 0x000fe200024050ff */
[-C--:B------:R-:W-:Y:S01]  /*5820*/  FMUL R39, R39, R88.reuse ;  /* 0x0000005827277220 */ /* 0x080fe20000400000 */
[----:B------:R-:W-:Y:S01]  /*5830*/  F2FP.TF32.F32.PACK_B R81, R81 ;  /* 0x00000051ff51723e */ /* 0x000fe200024050ff */
[-C--:B------:R-:W-:Y:S01]  /*5840*/  FMUL R41, R41, R88.reuse ;  /* 0x0000005829297220 */ /* 0x080fe20000400000 */
[----:B------:R-:W-:Y:S01]  /*5850*/  F2FP.TF32.F32.PACK_B R13, R13 ;  /* 0x0000000dff0d723e */ /* 0x000fe200024050ff */
[-C--:B------:R-:W-:Y:S01]  /*5860*/  FMUL R43, R43, R88.reuse ;  /* 0x000000582b2b7220 */ /* 0x080fe20000400000 */
[----:B------:R-:W-:Y:S01]  /*5870*/  F2FP.TF32.F32.PACK_B R83, R83 ;  /* 0x00000053ff53723e */ /* 0x000fe200024050ff */
[-C--:B------:R-:W-:Y:S01]  /*5880*/  FMUL R45, R45, R88.reuse ;  /* 0x000000582d2d7220 */ /* 0x080fe20000400000 */
[----:B------:R-:W-:Y:S01]  /*5890*/  P2R R57, PR, RZ, 0x20 ;  /* 0x00000020ff397803 */ /* 0x000fe20000000000 */
[-C--:B-1----:R-:W-:Y:S01]  /*58a0*/  FMUL R5, R68, R88.reuse ;  /* 0x0000005844057220 */ /* 0x082fe20000400000 */
[----:B------:R-:W-:Y:S01]  /*58b0*/  P2R R56, PR, RZ, 0x10 ;  /* 0x00000010ff387803 */ /* 0x000fe20000000000 */
[----:B------:R-:W-:Y:S01]  /*58c0*/  @P0 STG.E desc[UR36][R8.64+0x44], R65 ;  /* 0x0000444108000986 */ /* 0x000fe2000c101924 */
[----:B------:R-:W-:Y:S01]  /*58d0*/  ISETP.GT.AND P0, PT, R3, 0x8, P3 ;  /* 0x000000080300780c */ /* 0x000fe20001f04270 */
[-C--:B------:R-:W-:Y:S01]  /*58e0*/  FMUL R47, R47, R88.reuse ;  /* 0x000000582f2f7220 */ /* 0x080fe20000400000 */
[----:B------:R-:W-:Y:S01]  /*58f0*/  F2FP.TF32.F32.PACK_B R5, R5 ;  /* 0x00000005ff05723e */ /* 0x000fe200024050ff */
[-C--:B------:R-:W-:Y:S01]  /*5900*/  FMUL R49, R49, R88.reuse ;  /* 0x0000005831317220 */ /* 0x080fe20000400000 */
[----:B------:R-:W-:Y:S01]  /*5910*/  ISETP.GT.AND P3, PT, R4, 0x30, PT ;  /* 0x000000300400780c */ /* 0x000fe20003f64270 */
[-C--:B------:R-:W-:Y:S01]  /*5920*/  FMUL R51, R51, R88.reuse ;  /* 0x0000005833337220 */ /* 0x080fe20000400000 */
[----:B------:R-:W-:Y:S01]  /*5930*/  F2FP.TF32.F32.PACK_B R85, R85 ;  /* 0x00000055ff55723e */ /* 0x000fe200024050ff */
[-C--:B------:R-:W-:Y:S01]  /*5940*/  FMUL R53, R53, R88.reuse ;  /* 0x0000005835357220 */ /* 0x080fe20000400000 */
[----:B------:R-:W-:Y:S01]  /*5950*/  F2FP.TF32.F32.PACK_B R87, R87 ;  /* 0x00000057ff57723e */ /* 0x000fe200024050ff */
[----:B------:R-:W-:Y:S01]  /*5960*/  FMUL R55, R55, R88 ;  /* 0x0000005837377220 */ /* 0x000fe20000400000 */
[----:B------:R-:W-:-:S02]  /*5970*/  F2FP.TF32.F32.PACK_B R25, R25 ;  /* 0x00000019ff19723e */ /* 0x000fc400024050ff */
[----:B------:R-:W-:Y:S01]  /*5980*/  F2FP.TF32.F32.PACK_B R27, R27 ;  /* 0x0000001bff1b723e */ /* 0x000fe200024050ff */
[----:B------:R0:W-:Y:S01]  /*5990*/  @P0 STG.E desc[UR36][R10.64+0x40], R13 ;  /* 0x0000400d0a000986 */ /* 0x0001e2000c101924 */
[----:B------:R-:W-:Y:S02]  /*59a0*/  ISETP.GT.AND P0, PT, R3, 0x8, P2 ;  /* 0x000000080300780c */ /* 0x000fe40001704270 */
[----:B------:R-:W-:Y:S02]  /*59b0*/  ISETP.GT.AND P2, PT, R4, 0x18, PT ;  /* 0x000000180400780c */ /* 0x000fe40003f44270 */
[----:B------:R-:W-:Y:S02]  /*59c0*/  F2FP.TF32.F32.PACK_B R29, R29 ;  /* 0x0000001dff1d723e */ /* 0x000fe400024050ff */
[----:B------:R-:W-:Y:S02]  /*59d0*/  F2FP.TF32.F32.PACK_B R31, R31 ;  /* 0x0000001fff1f723e */ /* 0x000fe400024050ff */
[----:B------:R-:W-:-:S02]  /*59e0*/  F2FP.TF32.F32.PACK_B R33, R33 ;  /* 0x00000021ff21723e */ /* 0x000fc400024050ff */
[----:B------:R-:W-:Y:S01]  /*59f0*/  F2FP.TF32.F32.PACK_B R35, R35 ;  /* 0x00000023ff23723e */ /* 0x000fe200024050ff */
[----:B0-----:R-:W-:Y:S01]  /*5a00*/  FMUL R13, R70, R88 ;  /* 0x00000058460d7220 */ /* 0x001fe20000400000 */
[----:B------:R-:W-:Y:S01]  /*5a10*/  F2FP.TF32.F32.PACK_B R37, R37 ;  /* 0x00000025ff25723e */ /* 0x000fe200024050ff */
[----:B------:R-:W-:Y:S01]  /*5a20*/  @P0 STG.E desc[UR36][R10.64+0x44], R67 ;  /* 0x000044430a000986 */ /* 0x000fe2000c101924 */
[----:B------:R-:W-:Y:S02]  /*5a30*/  ISETP.GT.AND P0, PT, R3, RZ, P2 ;  /* 0x000000ff0300720c */ /* 0x000fe40001704270 */
[----:B------:R-:W-:Y:S02]  /*5a40*/  F2FP.TF32.F32.PACK_B R13, R13 ;  /* 0x0000000dff0d723e */ /* 0x000fe400024050ff */
[----:B------:R-:W-:Y:S02]  /*5a50*/  F2FP.TF32.F32.PACK_B R39, R39 ;  /* 0x00000027ff27723e */ /* 0x000fe400024050ff */
[----:B------:R-:W-:-:S02]  /*5a60*/  F2FP.TF32.F32.PACK_B R41, R41 ;  /* 0x00000029ff29723e */ /* 0x000fc400024050ff */
[----:B------:R-:W-:Y:S02]  /*5a70*/  F2FP.TF32.F32.PACK_B R43, R43 ;  /* 0x0000002bff2b723e */ /* 0x000fe400024050ff */
[----:B------:R-:W-:Y:S02]  /*5a80*/  F2FP.TF32.F32.PACK_B R45, R45 ;  /* 0x0000002dff2d723e */ /* 0x000fe400024050ff */
[----:B------:R-:W-:Y:S01]  /*5a90*/  F2FP.TF32.F32.PACK_B R47, R47 ;  /* 0x0000002fff2f723e */ /* 0x000fe200024050ff */
[----:B------:R0:W-:Y:S01]  /*5aa0*/  @P0 STG.E desc[UR36][R8.64+0x60], R5 ;  /* 0x0000600508000986 */ /* 0x0001e2000c101924 */
[----:B------:R-:W-:Y:S02]  /*5ab0*/  ISETP.GT.AND P0, PT, R3, RZ, P1 ;  /* 0x000000ff0300720c */ /* 0x000fe40000f04270 */
[----:B------:R-:W-:Y:S02]  /*5ac0*/  F2FP.TF32.F32.PACK_B R49, R49 ;  /* 0x00000031ff31723e */ /* 0x000fe400024050ff */
[----:B------:R-:W-:-:S02]  /*5ad0*/  F2FP.TF32.F32.PACK_B R51, R51 ;  /* 0x00000033ff33723e */ /* 0x000fc400024050ff */
[----:B------:R-:W-:Y:S02]  /*5ae0*/  F2FP.TF32.F32.PACK_B R53, R53 ;  /* 0x00000035ff35723e */ /* 0x000fe400024050ff */
[----:B------:R-:W-:Y:S01]  /*5af0*/  F2FP.TF32.F32.PACK_B R55, R55 ;  /* 0x00000037ff37723e */ /* 0x000fe200024050ff */
[----:B0-----:R-:W-:-:S04]  /*5b00*/  FMUL R5, R72, R88 ;  /* 0x0000005848057220 */ /* 0x001fc80000400000 */
[----:B------:R-:W-:Y:S01]  /*5b10*/  @P0 STG.E desc[UR36][R8.64+0x64], R69 ;  /* 0x0000644508000986 */ /* 0x000fe2000c101924 */
[----:B------:R-:W-:Y:S02]  /*5b20*/  ISETP.GT.AND P0, PT, R3, 0x8, P2 ;  /* 0x000000080300780c */ /* 0x000fe40001704270 */
[----:B------:R-:W-:Y:S02]  /*5b30*/  ISETP.GT.AND P2, PT, R4, 0x20, PT ;  /* 0x000000200400780c */ /* 0x000fe40003f44270 */
[----:B------:R-:W-:-:S09]  /*5b40*/  F2FP.TF32.F32.PACK_B R5, R5 ;  /* 0x00000005ff05723e */ /* 0x000fd200024050ff */
[----:B------:R0:W-:Y:S01]  /*5b50*/  @P0 STG.E desc[UR36][R10.64+0x60], R13 ;  /* 0x0000600d0a000986 */ /* 0x0001e2000c101924 */
[----:B------:R-:W-:Y:S02]  /*5b60*/  ISETP.GT.AND P0, PT, R3, 0x8, P1 ;  /* 0x000000080300780c */ /* 0x000fe40000f04270 */
[----:B------:R-:W-:Y:S01]  /*5b70*/  ISETP.GT.AND P1, PT, R4, 0x21, PT ;  /* 0x000000210400780c */ /* 0x000fe20003f24270 */
[----:B0-----:R-:W-:-:S10]  /*5b80*/  FMUL R13, R74, R88 ;  /* 0x000000584a0d7220 */ /* 0x001fd40000400000 */
[----:B------:R-:W-:Y:S01]  /*5b90*/  @P0 STG.E desc[UR36][R10.64+0x64], R71 ;  /* 0x000064470a000986 */ /* 0x000fe2000c101924 */
[----:B------:R-:W-:Y:S02]  /*5ba0*/  ISETP.GT.AND P0, PT, R3, RZ, P2 ;  /* 0x000000ff0300720c */ /* 0x000fe40001704270 */
[----:B------:R-:W-:-:S11]  /*5bb0*/  F2FP.TF32.F32.PACK_B R13, R13 ;  /* 0x0000000dff0d723e */ /* 0x000fd600024050ff */
[----:B------:R0:W-:Y:S01]  /*5bc0*/  @P0 STG.E desc[UR36][R8.64+0x80], R5 ;  /* 0x0000800508000986 */ /* 0x0001e2000c101924 */
[----:B------:R-:W-:Y:S01]  /*5bd0*/  ISETP.GT.AND P0, PT, R3, RZ, P1 ;  /* 0x000000ff0300720c */ /* 0x000fe20000f04270 */
[----:B0-----:R-:W-:-:S12]  /*5be0*/  FMUL R5, R76, R88 ;  /* 0x000000584c057220 */ /* 0x001fd80000400000 */
[----:B------:R-:W-:Y:S01]  /*5bf0*/  @P0 STG.E desc[UR36][R8.64+0x84], R73 ;  /* 0x0000844908000986 */ /* 0x000fe2000c101924 */
[----:B------:R-:W-:Y:S02]  /*5c00*/  ISETP.GT.AND P0, PT, R3, 0x8, P2 ;  /* 0x000000080300780c */ /* 0x000fe40001704270 */
[----:B------:R-:W-:Y:S02]  /*5c10*/  F2FP.TF32.F32.PACK_B R5, R5 ;  /* 0x00000005ff05723e */ /* 0x000fe400024050ff */
[----:B------:R-:W-:-:S09]  /*5c20*/  ISETP.GT.AND P2, PT, R4, 0x38, PT ;  /* 0x000000380400780c */ /* 0x000fd20003f44270 */
[----:B------:R0:W-:Y:S01]  /*5c30*/  @P0 STG.E desc[UR36][R10.64+0x80], R13 ;  /* 0x0000800d0a000986 */ /* 0x0001e2000c101924 */
[----:B------:R-:W-:Y:S01]  /*5c40*/  ISETP.GT.AND P0, PT, R3, 0x8, P1 ;  /* 0x000000080300780c */ /* 0x000fe20000f04270 */
[----:B0-----:R-:W-:-:S12]  /*5c50*/  FMUL R13, R78, R88 ;  /* 0x000000584e0d7220 */ /* 0x001fd80000400000 */
        /* <DEDUP_REMOVED lines=8> */
[----:B------:R-:W-:-:S11]  /*5ce0*/  F2FP.TF32.F32.PACK_B R5, R5 ;  /* 0x00000005ff05723e */ /* 0x000fd600024050ff */
[----:B------:R0:W-:Y:S01]  /*5cf0*/  @P0 STG.E desc[UR36][R10.64+0xa0], R13 ;  /* 0x0000a00d0a000986 */ /* 0x0001e2000c101924 */
[C---:B------:R-:W-:Y:S02]  /*5d00*/  ISETP.GT.AND P0, PT, R3.reuse, 0x8, P4 ;  /* 0x000000080300780c */ /* 0x040fe40002704270 */
[----:B------:R-:W-:Y:S01]  /*5d10*/  ISETP.GT.AND P4, PT, R3, 0x8, P2 ;  /* 0x000000080300780c */ /* 0x000fe20001784270 */
[----:B0-----:R-:W-:-:S10]  /*5d20*/  FMUL R13, R82, R88 ;  /* 0x00000058520d7220 */ /* 0x001fd40000400000 */
[----:B------:R-:W-:Y:S01]  /*5d30*/  @P0 STG.E desc[UR36][R10.64+0xa4], R79 ;  /* 0x0000a44f0a000986 */ /* 0x000fe2000c101924 */
[----:B------:R-:W-:Y:S02]  /*5d40*/  ISETP.GT.AND P0, PT, R3, RZ, P3 ;  /* 0x000000ff0300720c */ /* 0x000fe40001f04270 */
[----:B------:R-:W-:-:S11]  /*5d50*/  F2FP.TF32.F32.PACK_B R13, R13 ;  /* 0x0000000dff0d723e */ /* 0x000fd600024050ff */
[----:B------:R0:W-:Y:S01]  /*5d60*/  @P0 STG.E desc[UR36][R8.64+0xc0], R5 ;  /* 0x0000c00508000986 */ /* 0x0001e2000c101924 */
[----:B------:R-:W-:-:S04]  /*5d70*/  ISETP.GT.AND P0, PT, R4, 0x31, PT ;  /* 0x000000310400780c */ /* 0x000fc80003f04270 */
[----:B------:R-:W-:Y:S01]  /*5d80*/  ISETP.GT.AND P1, PT, R3, RZ, P0 ;  /* 0x000000ff0300720c */ /* 0x000fe20000724270 */
[----:B0-----:R-:W-:-:S05]  /*5d90*/  FMUL R5, R84, R88 ;  /* 0x0000005854057220 */ /* 0x001fca0000400000 */
[----:B------:R-:W-:-:S07]  /*5da0*/  F2FP.TF32.F32.PACK_B R5, R5 ;  /* 0x00000005ff05723e */ /* 0x000fce00024050ff */
[----:B------:R-:W-:Y:S01]  /*5db0*/  @P1 STG.E desc[UR36][R8.64+0xc4], R81 ;  /* 0x0000c45108001986 */ /* 0x000fe2000c101924 */
[----:B------:R-:W-:-:S13]  /*5dc0*/  ISETP.GT.AND P1, PT, R3, 0x8, P3 ;  /* 0x000000080300780c */ /* 0x000fda0001f24270 */
[----:B------:R0:W-:Y:S01]  /*5dd0*/  @P1 STG.E desc[UR36][R10.64+0xc0], R13 ;  /* 0x0000c00d0a001986 */ /* 0x0001e2000c101924 */
[----:B------:R-:W-:-:S13]  /*5de0*/  ISETP.GT.AND P1, PT, R3, 0x8, P0 ;  /* 0x000000080300780c */ /* 0x000fda0000724270 */
[----:B------:R-:W-:Y:S01]  /*5df0*/  @P1 STG.E desc[UR36][R10.64+0xc4], R83 ;  /* 0x0000c4530a001986 */ /* 0x000fe2000c101924 */
[----:B------:R-:W-:-:S05]  /*5e00*/  IADD3 R14, P1, R91, R10, RZ ;  /* 0x0000000a5b0e7210 */ /* 0x000fca0007f3e0ff */
[----:B------:R-:W-:Y:S01]  /*5e10*/  IMAD.X R15, R23, 0x1, R11, P1 ;  /* 0x00000001170f7824 */ /* 0x000fe200008e060b */
[----:B------:R-:W-:-:S13]  /*5e20*/  ISETP.GT.AND P1, PT, R3, RZ, P2 ;  /* 0x000000ff0300720c */ /* 0x000fda0001724270 */
[----:B------:R1:W-:Y:S01]  /*5e30*/  @P1 STG.E desc[UR36][R8.64+0xe0], R5 ;  /* 0x0000e00508001986 */ /* 0x0003e2000c101924 */
[----:B------:R-:W-:-:S05]  /*5e40*/  IADD3 R20, P1, R91, R10, RZ ;  /* 0x0000000a5b147210 */ /* 0x000fca0007f3e0ff */
[----:B------:R-:W-:Y:S01]  /*5e50*/  IMAD.X R21, R23, 0x1, R11, P1 ;  /* 0x0000000117157824 */ /* 0x000fe200008e060b */
[----:B------:R-:W-:-:S05]  /*5e60*/  IADD3 R12, P1, R91, R8, RZ ;  /* 0x000000085b0c7210 */ /* 0x000fca0007f3e0ff */
[----:B0-----:R-:W-:Y:S01]  /*5e70*/  IMAD.X R13, R23, 0x1, R9, P1 ;  /* 0x00000001170d7824 */ /* 0x001fe200008e0609 */
[----:B------:R-:W-:Y:S01]  /*5e80*/  ISETP.GT.AND P1, PT, R4, 0x39, PT ;  /* 0x000000390400780c */ /* 0x000fe20003f24270 */
[-C--:B-1----:R-:W-:Y:S01]  /*5e90*/  FMUL R5, R86, R88.reuse ;  /* 0x0000005856057220 */ /* 0x082fe20000400000 */
[----:B------:R-:W-:Y:S02]  /*5ea0*/  FMUL R23, R24, R88 ;  /* 0x0000005818177220 */ /* 0x000fe40000400000 */
[----:B------:R-:W-:Y:S02]  /*5eb0*/  ISETP.GT.AND P5, PT, R3, RZ, P1 ;  /* 0x000000ff0300720c */ /* 0x000fe40000fa4270 */
[----:B------:R-:W-:Y:S02]  /*5ec0*/  F2FP.TF32.F32.PACK_B R5, R5 ;  /* 0x00000005ff05723e */ /* 0x000fe400024050ff */
[----:B------:R-:W-:-:S09]  /*5ed0*/  F2FP.TF32.F32.PACK_B R23, R23 ;  /* 0x00000017ff17723e */ /* 0x000fd200024050ff */
[----:B------:R-:W-:Y:S01]  /*5ee0*/  @P5 STG.E desc[UR36][R8.64+0xe4], R85 ;  /* 0x0000e45508005986 */ /* 0x000fe2000c101924 */
[----:B------:R-:W-:-:S03]  /*5ef0*/  ISETP.GT.AND P5, PT, R4, 0x1, PT ;  /* 0x000000010400780c */ /* 0x000fc60003fa4270 */
[----:B------:R0:W-:Y:S01]  /*5f00*/  @P4 STG.E desc[UR36][R10.64+0xe0], R5 ;  /* 0x0000e0050a004986 */ /* 0x0001e2000c101924 */
[C---:B------:R-:W-:Y:S02]  /*5f10*/  ISETP.GT.AND P4, PT, R3.reuse, 0x8, P1 ;  /* 0x000000080300780c */ /* 0x040fe40000f84270 */
[----:B------:R-:W-:Y:S01]  /*5f20*/  ISETP.GT.AND P5, PT, R3, 0x80, P5 ;  /* 0x000000800300780c */ /* 0x000fe20002fa4270 */
[----:B0-----:R-:W-:-:S10]  /*5f30*/  FMUL R5, R26, R88 ;  /* 0x000000581a057220 */ /* 0x001fd40000400000 */
[----:B------:R0:W-:Y:S01]  /*5f40*/  @P4 STG.E desc[UR36][R10.64+0xe4], R87 ;  /* 0x0000e4570a004986 */ /* 0x0001e2000c101924 */
[C---:B------:R-:W-:Y:S01]  /*5f50*/  ISETP.GT.AND P4, PT, R3.reuse, 0x80, P6 ;  /* 0x000000800300780c */ /* 0x040fe20003784270 */
[----:B------:R-:W-:Y:S01]  /*5f60*/  @P5 IMAD.MOV.U32 R8, RZ, RZ, R12 ;  /* 0x000000ffff085224 */ /* 0x000fe200078e000c */
[----:B------:R-:W-:Y:S01]  /*5f70*/  ISETP.GT.AND P6, PT, R3, 0x88, P6 ;  /* 0x000000880300780c */ /* 0x000fe200037c4270 */
[----:B------:R-:W-:Y:S01]  /*5f80*/  @P5 IMAD.MOV.U32 R9, RZ, RZ, R13 ;  /* 0x000000ffff095224 */ /* 0x000fe200078e000d */
[----:B------:R-:W-:Y:S01]  /*5f90*/  F2FP.TF32.F32.PACK_B R5, R5 ;  /* 0x00000005ff05723e */ /* 0x000fe200024050ff */
[----:B0-----:R-:W-:-:S08]  /*5fa0*/  FMUL R11, R28, R88 ;  /* 0x000000581c0b7220 */ /* 0x001fd00000400000 */
[----:B------:R-:W-:Y:S01]  /*5fb0*/  @P4 STG.E desc[UR36][R12.64], R23 ;  /* 0x000000170c004986 */ /* 0x000fe2000c101924 */
[----:B------:R-:W-:Y:S02]  /*5fc0*/  ISETP.NE.AND P4, PT, R56, RZ, PT ;  /* 0x000000ff3800720c */ /* 0x000fe40003f85270 */
[----:B------:R-:W-:Y:S01]  /*5fd0*/  F2FP.TF32.F32.PACK_B R11, R11 ;  /* 0x0000000bff0b723e */ /* 0x000fe200024050ff */
[----:B------:R-:W-:Y:S01]  /*5fe0*/  @P5 STG.E desc[UR36][R8.64+0x4], R25 ;  /* 0x0000041908005986 */ /* 0x000fe2000c101924 */
[----:B------:R-:W-:-:S03]  /*5ff0*/  ISETP.NE.AND P5, PT, R57, RZ, PT ;  /* 0x000000ff3900720c */ /* 0x000fc60003fa5270 */
[----:B------:R0:W-:Y:S01]  /*6000*/  @P6 STG.E desc[UR36][R14.64], R5 ;  /* 0x000000050e006986 */ /* 0x0001e2000c101924 */
[----:B------:R-:W-:-:S04]  /*6010*/  ISETP.GT.AND P6, PT, R4, 0x1, PT ;  /* 0x000000010400780c */ /* 0x000fc80003fc4270 */
[----:B------:R-:W-:Y:S01]  /*6020*/  ISETP.GT.AND P6, PT, R3, 0x88, P6 ;  /* 0x000000880300780c */ /* 0x000fe200037c4270 */
[-C--:B0-----:R-:W-:Y:S01]  /*6030*/  FMUL R5, R30, R88.reuse ;  /* 0x000000581e057220 */ /* 0x081fe20000400000 */
[----:B------:R-:W-:-:S04]  /*6040*/  FMUL R15, R50, R88 ;  /* 0x00000058320f7220 */ /* 0x000fc80000400000 */
[----:B------:R-:W-:-:S07]  /*6050*/  F2FP.TF32.F32.PACK_B R5, R5 ;  /* 0x00000005ff05723e */ /* 0x000fce00024050ff */
[----:B------:R0:W-:Y:S01]  /*6060*/  @P6 STG.E desc[UR36][R20.64+0x4], R27 ;  /* 0x0000041b14006986 */ /* 0x0001e2000c101924 */
[----:B------:R-:W-:Y:S02]  /*6070*/  ISETP.GT.AND P6, PT, R4, 0x8, PT ;  /* 0x000000080400780c */ /* 0x000fe40003fc4270 */
[----:B------:R-:W-:Y:S02]  /*6080*/  F2FP.TF32.F32.PACK_B R15, R15 ;  /* 0x0000000fff0f723e */ /* 0x000fe400024050ff */
[----:B------:R-:W-:Y:S01]  /*6090*/  ISETP.GT.AND P6, PT, R3, 0x80, P6 ;  /* 0x000000800300780c */ /* 0x000fe200037c4270 */
[----:B0-----:R-:W-:-:S05]  /*60a0*/  FMUL R21, R52, R88 ;  /* 0x0000005834157220 */ /* 0x001fca0000400000 */
[----:B------:R-:W-:-:S07]  /*60b0*/  F2FP.TF32.F32.PACK_B R21, R21 ;  /* 0x00000015ff15723e */ /* 0x000fce00024050ff */
[----:B------:R-:W-:Y:S02]  /*60c0*/  @P6 IMAD.MOV.U32 R8, RZ, RZ, R12 ;  /* 0x000000ffff086224 */ /* 0x000fe400078e000c */
[----:B------:R-:W-:-:S05]  /*60d0*/  @P6 IMAD.MOV.U32 R9, RZ, RZ, R13 ;  /* 0x000000ffff096224 */ /* 0x000fca00078e000d */
[----:B------:R0:W-:Y:S01]  /*60e0*/  @P6 STG.E desc[UR36][R8.64+0x20], R11 ;  /* 0x0000200b08006986 */ /* 0x0001e2000c101924 */
[----:B------:R-:W-:-:S04]  /*60f0*/  ISETP.GT.AND P6, PT, R4, 0x9, PT ;  /* 0x000000090400780c */ /* 0x000fc80003fc4270 */
[----:B------:R-:W-:Y:S01]  /*6100*/  ISETP.GT.AND P6, PT, R3, 0x80, P6 ;  /* 0x000000800300780c */ /* 0x000fe200037c4270 */
[----:B0-----:R-:W-:-:S05]  /*6110*/  FMUL R11, R32, R88 ;  /* 0x00000058200b7220 */ /* 0x001fca0000400000 */
[----:B------:R-:W-:-:S07]  /*6120*/  F2FP.TF32.F32.PACK_B R11, R11 ;  /* 0x0000000bff0b723e */ /* 0x000fce00024050ff */
[----:B------:R-:W-:Y:S02]  /*6130*/  @P6 IMAD.MOV.U32 R8, RZ, RZ, R12 ;  /* 0x000000ffff086224 */ /* 0x000fe400078e000c */
[----:B------:R-:W-:-:S05]  /*6140*/  @P6 IMAD.MOV.U32 R9, RZ, RZ, R13 ;  /* 0x000000ffff096224 */ /* 0x000fca00078e000d */
[----:B------:R-:W-:Y:S01]  /*6150*/  @P6 STG.E desc[UR36][R8.64+0x24], R29 ;  /* 0x0000241d08006986 */ /* 0x000fe2000c101924 */
[----:B------:R-:W-:-:S04]  /*6160*/  ISETP.GT.AND P6, PT, R4, 0x8, PT ;  /* 0x000000080400780c */ /* 0x000fc80003fc4270 */
[----:B------:R-:W-:-:S13]  /*6170*/  ISETP.GT.AND P6, PT, R3, 0x88, P6 ;  /* 0x000000880300780c */ /* 0x000fda00037c4270 */
[----:B------:R0:W-:Y:S01]  /*6180*/  @P6 STG.E desc[UR36][R6.64+0x20], R5 ;  /* 0x0000200506006986 */ /* 0x0001e2000c101924 */
[----:B------:R-:W-:-:S04]  /*6190*/  ISETP.GT.AND P6, PT, R4, 0x9, PT ;  /* 0x000000090400780c */ /* 0x000fc80003fc4270 */
[----:B------:R-:W-:Y:S01]  /*61a0*/  ISETP.GT.AND P6, PT, R3, 0x88, P6 ;  /* 0x000000880300780c */ /* 0x000fe200037c4270 */
[----:B0-----:R-:W-:-:S05]  /*61b0*/  FMUL R5, R34, R88 ;  /* 0x0000005822057220 */ /* 0x001fca0000400000 */
[----:B------:R-:W-:-:S07]  /*61c0*/  F2FP.TF32.F32.PACK_B R5, R5 ;  /* 0x00000005ff05723e */ /* 0x000fce00024050ff */
[----:B------:R-:W-:Y:S01]  /*61d0*/  @P6 STG.E desc[UR36][R6.64+0x24], R31 ;  /* 0x0000241f06006986 */ /* 0x000fe2000c101924 */
[----:B------:R-:W-:-:S04]  /*61e0*/  ISETP.GT.AND P6, PT, R4, 0x10, PT ;  /* 0x000000100400780c */ /* 0x000fc80003fc4270 */
[----:B------:R-:W-:-:S13]  /*61f0*/  ISETP.GT.AND P6, PT, R3, 0x80, P6 ;  /* 0x000000800300780c */ /* 0x000fda00037c4270 */
        /* <DEDUP_REMOVED lines=54> */
[----:B------:R0:W-:Y:S01]  /*6560*/  @P6 STG.E desc[UR36][R6.64+0x80], R5 ;  /* 0x0000800506006986 */ /* 0x0001e2000c101924 */
[----:B------:R-:W-:-:S04]  /*6570*/  ISETP.GT.AND P6, PT, R4, 0x21, PT ;  /* 0x000000210400780c */ /* 0x000fc80003fc4270 */
[----:B------:R-:W-:-:S13]  /*6580*/  ISETP.GT.AND P6, PT, R3, 0x88, P6 ;  /* 0x000000880300780c */ /* 0x000fda00037c4270 */
[----:B------:R-:W-:Y:S02]  /*6590*/  @P6 IMAD.MOV.U32 R4, RZ, RZ, R6 ;  /* 0x000000ffff046224 */ /* 0x000fe400078e0006 */
[----:B0-----:R-:W-:-:S05]  /*65a0*/  @P6 IMAD.MOV.U32 R5, RZ, RZ, R7 ;  /* 0x000000ffff056224 */ /* 0x001fca00078e0007 */
[----:B------:R0:W-:Y:S01]  /*65b0*/  @P6 STG.E desc[UR36][R4.64+0x84], R43 ;  /* 0x0000842b04006986 */ /* 0x0001e2000c101924 */
[C---:B------:R-:W-:Y:S02]  /*65c0*/  ISETP.GT.AND P6, PT, R3.reuse, 0x80, P5 ;  /* 0x000000800300780c */ /* 0x040fe40002fc4270 */
[----:B------:R-:W-:-:S11]  /*65d0*/  ISETP.GT.AND P5, PT, R3, 0x88, P5 ;  /* 0x000000880300780c */ /* 0x000fd60002fa4270 */
[----:B0-----:R-:W-:Y:S02]  /*65e0*/  @P6 IMAD.MOV.U32 R4, RZ, RZ, R12 ;  /* 0x000000ffff046224 */ /* 0x001fe400078e000c */
[----:B------:R-:W-:-:S05]  /*65f0*/  @P6 IMAD.MOV.U32 R5, RZ, RZ, R13 ;  /* 0x000000ffff056224 */ /* 0x000fca00078e000d */
[----:B------:R0:W-:Y:S01]  /*6600*/  @P6 STG.E desc[UR36][R4.64+0xa0], R9 ;  /* 0x0000a00904006986 */ /* 0x0001e2000c101924 */
[C---:B------:R-:W-:Y:S02]  /*6610*/  ISETP.GT.AND P6, PT, R3.reuse, 0x80, P4 ;  /* 0x000000800300780c */ /* 0x040fe400027c4270 */
[----:B------:R-:W-:Y:S01]  /*6620*/  ISETP.GT.AND P4, PT, R3, 0x88, P4 ;  /* 0x000000880300780c */ /* 0x000fe20002784270 */
[----:B0-----:R-:W-:-:S10]  /*6630*/  FMUL R9, R48, R88 ;  /* 0x0000005830097220 */ /* 0x001fd40000400000 */
[----:B------:R-:W-:Y:S02]  /*6640*/  @P6 IMAD.MOV.U32 R4, RZ, RZ, R12 ;  /* 0x000000ffff046224 */ /* 0x000fe400078e000c */
[----:B------:R-:W-:Y:S01]  /*6650*/  @P6 IMAD.MOV.U32 R5, RZ, RZ, R13 ;  /* 0x000000ffff056224 */ /* 0x000fe200078e000d */
[----:B------:R-:W-:-:S04]  /*6660*/  F2FP.TF32.F32.PACK_B R9, R9 ;  /* 0x00000009ff09723e */ /* 0x000fc800024050ff */
[----:B------:R0:W-:Y:S02]  /*6670*/  @P6 STG.E desc[UR36][R4.64+0xa4], R45 ;  /* 0x0000a42d04006986 */ /* 0x0001e4000c101924 */
[----:B0-----:R-:W-:Y:S02]  /*6680*/  @P5 IMAD.MOV.U32 R4, RZ, RZ, R6 ;  /* 0x000000ffff045224 */ /* 0x001fe400078e0006 */
[----:B------:R-:W-:-:S05]  /*6690*/  @P5 IMAD.MOV.U32 R5, RZ, RZ, R7 ;  /* 0x000000ffff055224 */ /* 0x000fca00078e0007 */
[----:B------:R0:W-:Y:S01]  /*66a0*/  @P5 STG.E desc[UR36][R4.64+0xa0], R11 ;  /* 0x0000a00b04005986 */ /* 0x0001e2000c101924 */
[C---:B------:R-:W-:Y:S02]  /*66b0*/  ISETP.GT.AND P5, PT, R3.reuse, 0x80, P3 ;  /* 0x000000800300780c */ /* 0x040fe40001fa4270 */
[----:B------:R-:W-:Y:S01]  /*66c0*/  ISETP.GT.AND P3, PT, R3, 0x88, P3 ;  /* 0x000000880300780c */ /* 0x000fe20001f64270 */
[----:B0-----:R-:W-:Y:S02]  /*66d0*/  @P4 IMAD.MOV.U32 R4, RZ, RZ, R6 ;  /* 0x000000ffff044224 */ /* 0x001fe400078e0006 */
[----:B------:R-:W-:Y:S01]  /*66e0*/  FMUL R11, R54, R88 ;  /* 0x00000058360b7220 */ /* 0x000fe20000400000 */
[----:B------:R-:W-:-:S04]  /*66f0*/  @P4 IMAD.MOV.U32 R5, RZ, RZ, R7 ;  /* 0x000000ffff054224 */ /* 0x000fc800078e0007 */
[----:B------:R-:W-:Y:S01]  /*6700*/  F2FP.TF32.F32.PACK_B R11, R11 ;  /* 0x0000000bff0b723e */ /* 0x000fe200024050ff */
[----:B------:R0:W-:Y:S01]  /*6710*/  @P4 STG.E desc[UR36][R4.64+0xa4], R47 ;  /* 0x0000a42f04004986 */ /* 0x0001e2000c101924 */
[C---:B------:R-:W-:Y:S02]  /*6720*/  ISETP.GT.AND P4, PT, R3.reuse, 0x80, P0 ;  /* 0x000000800300780c */ /* 0x040fe40000784270 */
[----:B------:R-:W-:Y:S01]  /*6730*/  ISETP.GT.AND P0, PT, R3, 0x88, P0 ;  /* 0x000000880300780c */ /* 0x000fe20000704270 */
[----:B0-----:R-:W-:Y:S02]  /*6740*/  @P5 IMAD.MOV.U32 R4, RZ, RZ, R12 ;  /* 0x000000ffff045224 */ /* 0x001fe400078e000c */
[----:B------:R-:W-:-:S05]  /*6750*/  @P5 IMAD.MOV.U32 R5, RZ, RZ, R13 ;  /* 0x000000ffff055224 */ /* 0x000fca00078e000d */
        /* <DEDUP_REMOVED lines=10> */
[----:B------:R0:W-:Y:S02]  /*6800*/  @P3 STG.E desc[UR36][R4.64+0xc0], R15 ;  /* 0x0000c00f04003986 */ /* 0x0001e4000c101924 */
[----:B0-----:R-:W-:Y:S02]  /*6810*/  @P0 IMAD.MOV.U32 R4, RZ, RZ, R6 ;  /* 0x000000ffff040224 */ /* 0x001fe400078e0006 */
[----:B------:R-:W-:-:S05]  /*6820*/  @P0 IMAD.MOV.U32 R5, RZ, RZ, R7 ;  /* 0x000000ffff050224 */ /* 0x000fca00078e0007 */
[----:B------:R0:W-:Y:S02]  /*6830*/  @P0 STG.E desc[UR36][R4.64+0xc4], R51 ;  /* 0x0000c43304000986 */ /* 0x0001e4000c101924 */
[----:B0-----:R-:W-:Y:S02]  /*6840*/  @P5 IMAD.MOV.U32 R4, RZ, RZ, R12 ;  /* 0x000000ffff045224 */ /* 0x001fe400078e000c */
[----:B------:R-:W-:-:S05]  /*6850*/  @P5 IMAD.MOV.U32 R5, RZ, RZ, R13 ;  /* 0x000000ffff055224 */ /* 0x000fca00078e000d */
[----:B------:R0:W-:Y:S04]  /*6860*/  @P5 STG.E desc[UR36][R4.64+0xe0], R21 ;  /* 0x0000e01504005986 */ /* 0x0001e8000c101924 */
[----:B------:R1:W-:Y:S01]  /*6870*/  @P4 STG.E desc[UR36][R12.64+0xe4], R53 ;  /* 0x0000e4350c004986 */ /* 0x0003e2000c101924 */
[----:B0-----:R-:W-:Y:S02]  /*6880*/  @P2 IMAD.MOV.U32 R4, RZ, RZ, R6 ;  /* 0x000000ffff042224 */ /* 0x001fe400078e0006 */
[----:B------:R-:W-:-:S05]  /*6890*/  @P2 IMAD.MOV.U32 R5, RZ, RZ, R7 ;  /* 0x000000ffff052224 */ /* 0x000fca00078e0007 */
[----:B------:R1:W-:Y:S04]  /*68a0*/  @P2 STG.E desc[UR36][R4.64+0xe0], R11 ;  /* 0x0000e00b04002986 */ /* 0x0003e8000c101924 */
[----:B------:R1:W-:Y:S02]  /*68b0*/  @P1 STG.E desc[UR36][R6.64+0xe4], R55 ;  /* 0x0000e43706001986 */ /* 0x0003e4000c101924 */
.L_x_152:
[----:B------:R-:W-:Y:S05]  /*68c0*/  BSYNC B0 ;  /* 0x0000000000007941 */ /* 0x000fea0003800000 */
.L_x_28:
[----:B------:R-:W-:Y:S01]  /*68d0*/  ULDC UR4, c[0x0][0xc] ;  /* 0x0000030000047ab9 */ /* 0x000fe20000000800 */
[----:B------:R-:W-:Y:S01]  /*68e0*/  ULDC UR5, c[0x0][0x10] ;  /* 0x0000040000057ab9 */ /* 0x000fe20000000800 */
[----:B------:R-:W2:Y:S01]  /*68f0*/  LDC R3, c[0x0][0x14] ;  /* 0x00000500ff037b82 */ /* 0x000ea20000000800 */
[----:B------:R-:W-:Y:S01]  /*6900*/  UIMAD.WIDE.U32 UR4, UR4, UR5, URZ ;  /* 0x00000005040472a5 */ /* 0x000fe2000f8e003f */
[----:B------:R-:W-:Y:S02]  /*6910*/  IMAD.MOV.U32 R90, RZ, RZ, -0x1 ;  /* 0xffffffffff5a7424 */ /* 0x000fe400078e00ff */
[----:B------:R-:W-:-:S03]  /*6920*/  IMAD.MOV.U32 R23, RZ, RZ, -0x1 ;  /* 0xffffffffff177424 */ /* 0x000fc600078e00ff */
[----:B--2---:R-:W-:-:S04]  /*6930*/  IMAD.WIDE.U32 R16, R3, UR4, R16 ;  /* 0x0000000403107c25 */ /* 0x004fc8000f8e0010 */
[----:B------:R-:W-:Y:S01]  /*6940*/  IMAD R3, R3, UR5, RZ ;  /* 0x0000000503037c24 */ /* 0x000fe2000f8e02ff */
[----:B------:R-:W-:Y:S02]  /*6950*/  ULDC.64 UR4, c[0x0][0x650] ;  /* 0x0001940000047ab9 */ /* 0x000fe40000000a00 */
[----:B------:R-:W-:Y:S01]  /*6960*/  ISETP.GE.U32.AND P0, PT, R16, UR4, PT ;  /* 0x0000000410007c0c */ /* 0x000fe2000bf06070 */
[--C-:B------:R-:W-:Y:S01]  /*6970*/  IMAD.IADD R17, R17, 0x1, R3.reuse ;  /* 0x0000000111117824 */ /* 0x100fe200078e0203 */
[----:B------:R-:W-:-:S04]  /*6980*/  PRMT R3, RZ, 0x7610, R3 ;  /* 0x00007610ff037816 */ /* 0x000fc80000000003 */
[----:B------:R-:W-:-:S13]  /*6990*/  ISETP.GE.U32.AND.EX P0, PT, R17, UR5, PT, P0 ;  /* 0x0000000511007c0c */ /* 0x000fda000bf06100 */
[----:B------:R-:W-:Y:S05]  /*69a0*/  @P0 BRA `(.L_x_153) ;  /* 0x0000000400640947 */ /* 0x000fea0003800000 */
[----:B-1----:R-:W1:Y:S01]  /*69b0*/  S2R R12, SR_CTAID.X ;  /* 0x00000000000c7919 */ /* 0x002e620000002500 */
[----:B0-----:R-:W0:Y:S01]  /*69c0*/  LDC.64 R10, c[0x0][0x628] ;  /* 0x00018a00ff0a7b82 */ /* 0x001e220000000a00 */
[----:B------:R-:W-:Y:S01]  /*69d0*/  ULDC UR4, c[0x0][0x150] ;  /* 0x0000540000047ab9 */ /* 0x000fe20000000800 */
[----:B----4-:R-:W-:Y:S01]  /*69e0*/  IMAD.MOV.U32 R8, RZ, RZ, R16 ;  /* 0x000000ffff087224 */ /* 0x010fe200078e0010 */
[----:B------:R-:W2:Y:S01]  /*69f0*/  S2R R24, SR_CTAID.Y ;  /* 0x0000000000187919 */ /* 0x000ea20000002600 */
[----:B------:R-:W-:-:S04]  /*6a00*/  IMAD.MOV.U32 R9, RZ, RZ, R17 ;  /* 0x000000ffff097224 */ /* 0x000fc800078e0011 */
[----:B------:R-:W4:Y:S08]  /*6a10*/  LDC R21, c[0x0][0x144] ;  /* 0x00005100ff157b82 */ /* 0x000f300000000800 */
[----:B------:R-:W2:Y:S08]  /*6a20*/  LDC R0, c[0x0][0x630] ;  /* 0x00018c00ff007b82 */ /* 0x000eb00000000800 */
[----:B---3--:R-:W3:Y:S01]  /*6a30*/  LDC.64 R14, c[0x0][0x620] ;  /* 0x00018800ff0e7b82 */ /* 0x008ee20000000a00 */
[----:B0-----:R-:W-:-:S04]  /*6a40*/  ISETP.NE.U32.AND P0, PT, R10, RZ, PT ;  /* 0x000000ff0a00720c */ /* 0x001fc80003f05070 */
[----:B------:R-:W-:Y:S02]  /*6a50*/  ISETP.NE.AND.EX P0, PT, R11, RZ, PT, P0 ;  /* 0x000000ff0b00720c */ /* 0x000fe40003f05300 */
[----:B-1----:R-:W-:-:S05]  /*6a60*/  I2FP.F32.U32 R3, R12 ;  /* 0x0000000c00037245 */ /* 0x002fca0000201000 */
[----:B------:R-:W-:-:S04]  /*6a70*/  FMUL R3, R3, UR4 ;  /* 0x0000000403037c20 */ /* 0x000fc80008400000 */
[----:B------:R0:W1:Y:S02]  /*6a80*/  F2I.U32.TRUNC.NTZ R20, R3 ;  /* 0x0000000300147305 */ /* 0x000064000020f000 */
[----:B--2-4-:R-:W-:Y:S05]  /*6a90*/  @!P0 BRA `(.L_x_154) ;  /* 0x0000000000288947 */ /* 0x014fea0003800000 */
[----:B0-----:R-:W0:Y:S02]  /*6aa0*/  LDC R3, c[0x0][0x634] ;  /* 0x00018d00ff037b82 */ /* 0x001e240000000800 */
        /* <DEDUP_REMOVED lines=9> */
.L_x_154:
[----:B------:R-:W2:Y:S01]  /*6b40*/  LDC.64 R28, c[0x0][0x640] ;  /* 0x00019000ff1c7b82 */ /* 0x000ea20000000a00 */
[-CC-:B------:R-:W-:Y:S01]  /*6b50*/  SHF.R.U64 R23, R8, R0.reuse, R9.reuse ;  /* 0x0000000008177219 */ /* 0x180fe20000001209 */
[----:B-1----:R-:W-:Y:S01]  /*6b60*/  IMAD.MOV R20, RZ, RZ, -R20 ;  /* 0x000000ffff147224 */ /* 0x002fe200078e0a14 */
[----:B------:R-:W-:Y:S01]  /*6b70*/  SHF.R.U32.HI R0, RZ, R0, R9 ;  /* 0x00000000ff007219 */ /* 0x000fe20000011609 */
[----:B------:R-:W-:Y:S01]  /*6b80*/  ULDC UR4, c[0x0][0x154] ;  /* 0x0000550000047ab9 */ /* 0x000fe20000000800 */
[----:B0-----:R-:W-:Y:S01]  /*6b90*/  IADD3 R3, P0, RZ, -R23, RZ ;  /* 0x80000017ff037210 */ /* 0x001fe20007f1e0ff */
[----:B------:R-:W-:Y:S02]  /*6ba0*/  IMAD R21, R21, R20, R12 ;  /* 0x0000001415157224 */ /* 0x000fe400078e020c */
[----:B------:R-:W0:Y:S01]  /*6bb0*/  LDC R6, c[0x0][0x618] ;  /* 0x00018600ff067b82 */ /* 0x000e220000000800 */
[----:B------:R-:W-:Y:S02]  /*6bc0*/  IMAD.MOV.U32 R7, RZ, RZ, 0x1 ;  /* 0x00000001ff077424 */ /* 0x000fe400078e00ff */
[----:B------:R-:W-:-:S04]  /*6bd0*/  IMAD.X R5, RZ, RZ, ~R0, P0 ;  /* 0x000000ffff057224 */ /* 0x000fc800000e0e00 */
[-C--:B---3--:R-:W-:Y:S01]  /*6be0*/  IMAD R0, R5, R14.reuse, RZ ;  /* 0x0000000e05007224 */ /* 0x088fe200078e02ff */
[----:B------:R-:W1:Y:S01]  /*6bf0*/  LDC R8, c[0x0][0x608] ;  /* 0x00018200ff087b82 */ /* 0x000e620000000800 */
[----:B------:R-:W-:-:S04]  /*6c00*/  IMAD.WIDE.U32 R4, R3, R14, R16 ;  /* 0x0000000e03047225 */ /* 0x000fc800078e0010 */
[----:B------:R-:W-:Y:S01]  /*6c10*/  IMAD R3, R3, R15, R0 ;  /* 0x0000000f03037224 */ /* 0x000fe200078e0200 */
[----:B------:R-:W-:Y:S02]  /*6c20*/  I2FP.F32.U32 R0, R24 ;  /* 0x0000001800007245 */ /* 0x000fe40000201000 */
[----:B------:R-:W3:Y:S01]  /*6c30*/  LDC R26, c[0x0][0x658] ;  /* 0x00019600ff1a7b82 */ /* 0x000ee20000000800 */
[----:B------:R-:W-:Y:S01]  /*6c40*/  IMAD.IADD R3, R5, 0x1, R3 ;  /* 0x0000000105037824 */ /* 0x000fe200078e0203 */
[----:B--2---:R-:W-:Y:S01]  /*6c50*/  ISETP.NE.U32.AND P0, PT, R28, RZ, PT ;  /* 0x000000ff1c00720c */ /* 0x004fe20003f05070 */
[----:B------:R-:W-:Y:S01]  /*6c60*/  FMUL R0, R0, UR4 ;  /* 0x0000000400007c20 */ /* 0x000fe20008400000 */
[----:B------:R-:W-:Y:S02]  /*6c70*/  IMAD.MOV.U32 R5, RZ, RZ, -0x1 ;  /* 0xffffffffff057424 */ /* 0x000fe400078e00ff */
[----:B------:R-:W-:Y:S01]  /*6c80*/  ISETP.NE.AND.EX P0, PT, R29, RZ, PT, P0 ;  /* 0x000000ff1d00720c */ /* 0x000fe20003f05300 */
[----:B------:R2:W4:Y:S01]  /*6c90*/  F2I.U32.TRUNC.NTZ R13, R0 ;  /* 0x00000000000d7305 */ /* 0x000522000020f000 */
[----:B------:R-:W2:Y:S01]  /*6ca0*/  LDC R15, c[0x0][0x148] ;  /* 0x00005200ff0f7b82 */ /* 0x000ea20000000800 */
[----:B0-----:R-:W-:-:S02]  /*6cb0*/  SHF.R.U64 R12, R4, R6, R3 ;  /* 0x00000006040c7219 */ /* 0x001fc40000001203 */
[----:B------:R-:W-:-:S05]  /*6cc0*/  SHF.R.U32.HI R3, RZ, R6, R3 ;  /* 0x00000006ff037219 */ /* 0x000fca0000011603 */
[----:B------:R-:W0:Y:S01]  /*6cd0*/  LDC R20, c[0x0][0x600] ;  /* 0x00018000ff147b82 */ /* 0x000e220000000800 */
[-CC-:B-1----:R-:W-:Y:S02]  /*6ce0*/  SHF.R.U64 R10, R12, R8.reuse, R3.reuse ;  /* 0x000000080c0a7219 */ /* 0x182fe40000001203 */
[----:B------:R-:W-:-:S05]  /*6cf0*/  SHF.R.U32.HI R3, RZ, R8, R3 ;  /* 0x00000008ff037219 */ /* 0x000fca0000011603 */
[----:B------:R-:W1:Y:S01]  /*6d00*/  LDC R27, c[0x0][0x648] ;  /* 0x00019200ff1b7b82 */ /* 0x000e620000000800 */
[-C--:B---3--:R-:W-:Y:S02]  /*6d10*/  SHF.L.U32 R4, R5, R26.reuse, RZ ;  /* 0x0000001a05047219 */ /* 0x088fe400000006ff */
[-CC-:B------:R-:W-:Y:S02]  /*6d20*/  SHF.R.U64 R14, R10, R26.reuse, R3.reuse ;  /* 0x0000001a0a0e7219 */ /* 0x180fe40000001203 */
[----:B------:R-:W-:Y:S02]  /*6d30*/  SHF.R.U32.HI R5, RZ, R26, R3 ;  /* 0x0000001aff057219 */ /* 0x000fe40000011603 */
[----:B------:R-:W-:Y:S01]  /*6d40*/  LOP3.LUT R25, RZ, R4, RZ, 0x33, !PT ;  /* 0x00000004ff197212 */ /* 0x000fe200078e33ff */
[----:B------:R-:W3:Y:S01]  /*6d50*/  LDC R30, c[0x0][0x638] ;  /* 0x00018e00ff1e7b82 */ /* 0x000ee20000000800 */
[----:B------:R-:W-:Y:S01]  /*6d60*/  SHF.L.U32 R26, R7, R26, RZ ;  /* 0x0000001a071a7219 */ /* 0x000fe200000006ff */
[----:B------:R-:W-:-:S06]  /*6d70*/  IMAD.MOV.U32 R4, RZ, RZ, R14 ;  /* 0x000000ffff047224 */ /* 0x000fcc00078e000e */
[----:B------:R-:W0:Y:S01]  /*6d80*/  LDC R31, c[0x0][0x610] ;  /* 0x00018400ff1f7b82 */ /* 0x000e220000000800 */
[----:B----4-:R-:W-:Y:S05]  /*6d90*/  @!P0 BRA `(.L_x_155) ;  /* 0x0000000000288947 */ /* 0x010fea0003800000 */
[----:B------:R-:W4:Y:S02]  /*6da0*/  LDC R3, c[0x0][0x64c] ;  /* 0x00019300ff037b82 */ /* 0x000f240000000800 */
[----:B----4-:R-:W-:-:S05]  /*6db0*/  IADD3 R3, P0, R14, R3, RZ ;  /* 0x000000030e037210 */ /* 0x010fca0007f1e0ff */
        /* <DEDUP_REMOVED lines=8> */
.L_x_155:
[----:B------:R-:W-:Y:S01]  /*6e40*/  ISETP.NE.AND P0, PT, R2, 0x1, PT ;  /* 0x000000010200780c */ /* 0x000fe20003f05270 */
[----:B0-----:R-:W-:Y:S01]  /*6e50*/  VIADD R7, R20, 0xffffffff ;  /* 0xffffffff14077836 */ /* 0x001fe20000000000 */
[----:B-12---:R-:W-:Y:S01]  /*6e60*/  SHF.R.U64 R0, R4, R27, R5 ;  /* 0x0000001b04007219 */ /* 0x006fe20000001205 */
[----:B------:R-:W-:Y:S01]  /*6e70*/  IMAD.MOV R13, RZ, RZ, -R13 ;  /* 0x000000ffff0d7224 */ /* 0x000fe200078e0a0d */
[----:B------:R-:W-:Y:S01]  /*6e80*/  LOP3.LUT R5, R10, R25, RZ, 0xc0, !PT ;  /* 0x000000190a057212 */ /* 0x000fe200078ec0ff */
[----:B------:R-:W-:Y:S01]  /*6e90*/  IMAD.MOV.U32 R4, RZ, RZ, 0x1 ;  /* 0x00000001ff047424 */ /* 0x000fe200078e00ff */
[----:B------:R-:W-:Y:S01]  /*6ea0*/  LOP3.LUT R12, R12, R7, RZ, 0xc0, !PT ;  /* 0x000000070c0c7212 */ /* 0x000fe200078ec0ff */
[----:B------:R-:W-:Y:S02]  /*6eb0*/  IMAD.MOV R3, RZ, RZ, -R0 ;  /* 0x000000ffff037224 */ /* 0x000fe400078e0a00 */
[----:B------:R-:W-:Y:S02]  /*6ec0*/  IMAD R0, R26, R0, R5 ;  /* 0x000000001a007224 */ /* 0x000fe400078e0205 */
[----:B---3--:R-:W-:-:S02]  /*6ed0*/  IMAD R3, R3, R30, R14 ;  /* 0x0000001e03037224 */ /* 0x008fc400078e020e */
[----:B------:R-:W-:Y:S02]  /*6ee0*/  @P0 IMAD R21, R15, R13, R24 ;  /* 0x0000000d0f150224 */ /* 0x000fe400078e0218 */
[----:B------:R-:W-:Y:S01]  /*6ef0*/  IMAD R5, R3, R20, R12 ;  /* 0x0000001403057224 */ /* 0x000fe200078e020c */
[----:B------:R-:W-:Y:S01]  /*6f00*/  PRMT R3, R4, 0x7610, R3 ;  /* 0x0000761004037816 */ /* 0x000fe20000000003 */
[----:B------:R-:W-:-:S05]  /*6f10*/  IMAD R0, R0, R31, R21 ;  /* 0x0000001f00007224 */ /* 0x000fca00078e0215 */
[----:B------:R-:W-:Y:S02]  /*6f20*/  SEL R90, R5, R0, !P0 ;  /* 0x00000000055a7207 */ /* 0x000fe40004000000 */
[----:B------:R-:W-:-:S07]  /*6f30*/  SEL R0, R0, R5, !P0 ;  /* 0x0000000500007207 */ /* 0x000fce0004000000 */
.L_x_153:
[----:B------:R-:W-:Y:S01]  /*6f40*/  LOP3.LUT P0, RZ, R3, 0xff, RZ, 0xc0, !PT ;  /* 0x000000ff03ff7812 */ /* 0x000fe2000780c0ff */
[----:B-----5:R-:W-:-:S12]  /*6f50*/  IMAD.MOV.U32 R100, RZ, RZ, R0 ;  /* 0x000000ffff647224 */ /* 0x020fd800078e0000 */
[----:B------:R-:W-:Y:S05]  /*6f60*/  @P0 BRA `(.L_x_156) ;  /* 0xffffff9c00f40947 */ /* 0x000fea000383ffff */
[----:B------:R-:W-:Y:S05]  /*6f70*/  EXIT ;  /* 0x000000000000794d */ /* 0x000fea0003800000 */
.L_x_3:
[----:B0-----:R-:W-:Y:S01]  /*6f80*/  ULDC.64 UR4, c[0x0][0x650] ;  /* 0x0001940000047ab9 */ /* 0x001fe20000000a00 */
        /* <DEDUP_REMOVED lines=25> */
.L_x_158:
[--C-:B------:R-:W-:Y:S01]  /*7120*/  SHF.R.U64 R12, R10, R14, R11.reuse ;  /* 0x0000000e0a0c7219 */ /* 0x100fe2000000120b */
[----:B------:R-:W0:Y:S01]  /*7130*/  LDC R22, c[0x0][0x618] ;  /* 0x00018600ff167b82 */ /* 0x000e220000000800 */
[----:B------:R-:W-:Y:S01]  /*7140*/  I2FP.F32.U32 R6, R4 ;  /* 0x0000000400067245 */ /* 0x000fe20000201000 */
[----:B------:R-:W-:Y:S01]  /*7150*/  ULDC UR4, c[0x0][0x150] ;  /* 0x0000540000047ab9 */ /* 0x000fe20000000800 */
[----:B------:R-:W-:Y:S02]  /*7160*/  SHF.R.U32.HI R5, RZ, R14, R11 ;  /* 0x0000000eff057219 */ /* 0x000fe4000001160b */
[----:B------:R-:W-:Y:S01]  /*7170*/  IADD3 R9, P0, RZ, -R12, RZ ;  /* 0x8000000cff097210 */ /* 0x000fe20007f1e0ff */
[----:B------:R-:W-:Y:S01]  /*7180*/  FMUL R11, R6, UR4 ;  /* 0x00000004060b7c20 */ /* 0x000fe20008400000 */
[----:B------:R-:W-:Y:S01]  /*7190*/  ULDC UR4, c[0x0][0x154] ;  /* 0x0000550000047ab9 */ /* 0x000fe20000000800 */
[----:B------:R-:W1:Y:S02]  /*71a0*/  LDC.64 R24, c[0x0][0x640] ;  /* 0x00019000ff187b82 */ /* 0x000e640000000a00 */
[----:B------:R-:W-:-:S02]  /*71b0*/  IMAD.X R5, RZ, RZ, ~R5, P0 ;  /* 0x000000ffff057224 */ /* 0x000fc400000e0e05 */
[----:B------:R-:W2:Y:S01]  /*71c0*/  F2I.U32.TRUNC.NTZ R11, R11 ;  /* 0x0000000b000b7305 */ /* 0x000ea2000020f000 */
[----:B------:R-:W-:-:S03]  /*71d0*/  IMAD.WIDE.U32 R6, R9, R20, R16 ;  /* 0x0000001409067225 */ /* 0x000fc600078e0010 */
[----:B------:R-:W3:Y:S01]  /*71e0*/  LDC R13, c[0x0][0x144] ;  /* 0x00005100ff0d7b82 */ /* 0x000ee20000000800 */
[----:B------:R-:W-:-:S04]  /*71f0*/  IMAD R8, R5, R20, RZ ;  /* 0x0000001405087224 */ /* 0x000fc800078e02ff */
[----:B------:R-:W-:Y:S02]  /*7200*/  IMAD R5, R9, R21, R8 ;  /* 0x0000001509057224 */ /* 0x000fe400078e0208 */
[----:B------:R-:W-:Y:S01]  /*7210*/  IMAD.MOV.U32 R8, RZ, RZ, -0x1 ;  /* 0xffffffffff087424 */ /* 0x000fe200078e00ff */
[----:B------:R-:W4:Y:S01]  /*7220*/  LDC R14, c[0x0][0x608] ;  /* 0x00018200ff0e7b82 */ /* 0x000f220000000800 */
[----:B------:R-:W-:Y:S01]  /*7230*/  IMAD.IADD R5, R7, 0x1, R5 ;  /* 0x0000000107057824 */ /* 0x000fe200078e0205 */
[----:B------:R-:W-:-:S04]  /*7240*/  I2FP.F32.U32 R7, R3 ;  /* 0x0000000300077245 */ /* 0x000fc80000201000 */
[-C--:B0-----:R-:W-:Y:S01]  /*7250*/  SHF.R.U64 R10, R6, R22.reuse, R5 ;  /* 0x00000016060a7219 */ /* 0x081fe20000001205 */
[----:B--2---:R-:W-:Y:S01]  /*7260*/  IMAD.MOV R6, RZ, RZ, -R11 ;  /* 0x000000ffff067224 */ /* 0x004fe200078e0a0b */
[----:B------:R-:W0:Y:S01]  /*7270*/  LDC R9, c[0x0][0x658] ;  /* 0x00019600ff097b82 */ /* 0x000e220000000800 */
[----:B-1----:R-:W-:Y:S01]  /*7280*/  ISETP.NE.U32.AND P0, PT, R24, RZ, PT ;  /* 0x000000ff1800720c */ /* 0x002fe20003f05070 */
[----:B------:R-:W-:Y:S01]  /*7290*/  FMUL R7, R7, UR4 ;  /* 0x0000000407077c20 */ /* 0x000fe20008400000 */
[----:B------:R-:W-:Y:S02]  /*72a0*/  SHF.R.U32.HI R5, RZ, R22, R5 ;  /* 0x00000016ff057219 */ /* 0x000fe40000011605 */
[----:B------:R-:W-:-:S03]  /*72b0*/  ISETP.NE.AND.EX P0, PT, R25, RZ, PT, P0 ;  /* 0x000000ff1900720c */ /* 0x000fc60003f05300 */
[----:B------:R-:W1:Y:S01]  /*72c0*/  LDC R20, c[0x0][0x148] ;  /* 0x00005200ff147b82 */ /* 0x000e620000000800 */
[----:B---3--:R-:W-:Y:S02]  /*72d0*/  IMAD R23, R13, R6, R4 ;  /* 0x000000060d177224 */ /* 0x008fe400078e0204 */
[----:B------:R-:W-:-:S05]  /*72e0*/  IMAD.MOV.U32 R6, RZ, RZ, 0x1 ;  /* 0x00000001ff067424 */ /* 0x000fca00078e00ff */
[----:B------:R-:W2:Y:S01]  /*72f0*/  LDC R21, c[0x0][0x600] ;  /* 0x00018000ff157b82 */ /* 0x000ea20000000800 */
[-CC-:B----4-:R-:W-:Y:S02]  /*7300*/  SHF.R.U64 R13, R10, R14.reuse, R5.reuse ;  /* 0x0000000e0a0d7219 */ /* 0x190fe40000001205 */
[----:B------:R-:W-:Y:S02]  /*7310*/  SHF.R.U32.HI R4, RZ, R14, R5 ;  /* 0x0000000eff047219 */ /* 0x000fe40000011605 */
[----:B------:R3:W4:Y:S03]  /*7320*/  F2I.U32.TRUNC.NTZ R14, R7 ;  /* 0x00000007000e7305 */ /* 0x000726000020f000 */
[----:B------:R-:W1:Y:S01]  /*7330*/  LDC R26, c[0x0][0x648] ;  /* 0x00019200ff1a7b82 */ /* 0x000e620000000800 */
[-C--:B0-----:R-:W-:Y:S02]  /*7340*/  SHF.R.U64 R15, R13, R9.reuse, R4 ;  /* 0x000000090d0f7219 */ /* 0x081fe40000001204 */
[----:B------:R-:W-:-:S02]  /*7350*/  SHF.L.U32 R8, R8, R9, RZ ;  /* 0x0000000908087219 */ /* 0x000fc400000006ff */
[-C--:B------:R-:W-:Y:S01]  /*7360*/  SHF.R.U32.HI R5, RZ, R9.reuse, R4 ;  /* 0x00000009ff057219 */ /* 0x080fe20000011604 */
[----:B------:R-:W-:Y:S01]  /*7370*/  IMAD.MOV.U32 R4, RZ, RZ, R15 ;  /* 0x000000ffff047224 */ /* 0x000fe200078e000f */
[----:B------:R-:W-:Y:S01]  /*7380*/  SHF.L.U32 R22, R6, R9, RZ ;  /* 0x0000000906167219 */ /* 0x000fe200000006ff */
[----:B------:R-:W0:Y:S01]  /*7390*/  LDC R27, c[0x0][0x638] ;  /* 0x00018e00ff1b7b82 */ /* 0x000e220000000800 */
[----:B------:R-:W-:-:S07]  /*73a0*/  LOP3.LUT R28, RZ, R8, RZ, 0x33, !PT ;  /* 0x00000008ff1c7212 */ /* 0x000fce00078e33ff */
        /* <DEDUP_REMOVED lines=12> */
.L_x_159:
[----:B------:R-:W-:Y:S01]  /*7470*/  ISETP.NE.AND P0, PT, R2, 0x1, PT ;  /* 0x000000010200780c */ /* 0x000fe20003f05270 */
[----:B--2---:R-:W-:Y:S01]  /*7480*/  VIADD R7, R21, 0xffffffff ;  /* 0xffffffff15077836 */ /* 0x004fe20000000000 */
[----:B-1----:R-:W-:Y:S01]  /*7490*/  SHF.R.U64 R5, R4, R26, R5 ;  /* 0x0000001a04057219 */ /* 0x002fe20000001205 */
[----:B------:R-:W-:Y:S01]  /*74a0*/  IMAD.MOV R14, RZ, RZ, -R14 ;  /* 0x000000ffff0e7224 */ /* 0x000fe200078e0a0e */
[----:B------:R-:W-:Y:S01]  /*74b0*/  LOP3.LUT R4, R13, R28, RZ, 0xc0, !PT ;  /* 0x0000001c0d047212 */ /* 0x000fe200078ec0ff */
[----:B------:R-:W-:Y:S01]  /*74c0*/  IMAD.MOV.U32 R8, RZ, RZ, R12 ;  /* 0x000000ffff087224 */ /* 0x000fe200078e000c */
[----:B------:R-:W-:Y:S01]  /*74d0*/  LOP3.LUT R10, R10, R7, RZ, 0xc0, !PT ;  /* 0x000000070a0a7212 */ /* 0x000fe200078ec0ff */
[----:B------:R-:W-:Y:S02]  /*74e0*/  IMAD.MOV R6, RZ, RZ, -R5 ;  /* 0x000000ffff067224 */ /* 0x000fe400078e0a05 */
[----:B------:R-:W-:-:S04]  /*74f0*/  IMAD R4, R22, R5, R4 ;  /* 0x0000000516047224 */ /* 0x000fc800078e0204 */
[----:B------:R-:W-:Y:S02]  /*7500*/  @P0 IMAD R23, R20, R14, R3 ;  /* 0x0000000e14170224 */ /* 0x000fe400078e0203 */
[----:B0-----:R-:W-:Y:S02]  /*7510*/  IMAD R3, R6, R27, R15 ;  /* 0x0000001b06037224 */ /* 0x001fe400078e020f */
[----:B------:R-:W-:Y:S02]  /*7520*/  IMAD R7, R4, R29, R23 ;  /* 0x0000001d04077224 */ /* 0x000fe400078e0217 */
[----:B------:R-:W-:Y:S02]  /*7530*/  IMAD R4, R3, R21, R10 ;  /* 0x0000001503047224 */ /* 0x000fe400078e020a */
[----:B------:R-:W-:-:S03]  /*7540*/  IMAD.MOV.U32 R6, RZ, RZ, 0x1 ;  /* 0x00000001ff067424 */ /* 0x000fc600078e00ff */
[----:B------:R-:W-:Y:S02]  /*7550*/  SEL R9, R4, R7, !P0 ;  /* 0x0000000704097207 */ /* 0x000fe40004000000 */
[----:B------:R-:W-:-:S07]  /*7560*/  SEL R7, R7, R4, !P0 ;  /* 0x0000000407077207 */ /* 0x000fce0004000000 */
.L_x_157:
[----:B------:R-:W-:-:S08]  /*7570*/  NOP ;  /* 0x0000000000007918 */ /* 0x000fd00000000000 */
[----:B------:R-:W0:-:S00]  /*7580*/  USETMAXREG.DEALLOC.CTAPOOL 0x28 ;  /* 0x00000028000079c8 */ /* 0x000e0000080e0500 */
[----:B0-----:R-:W-:-:S13]  /*7590*/  ISETP.NE.AND P0, PT, R0, RZ, PT ;  /* 0x000000ff0000720c */ /* 0x001fda0003f05270 */
[----:B------:R-:W-:Y:S05]  /*75a0*/  @P0 EXIT ;  /* 0x000000000000094d */ /* 0x000fea0003800000 */
[----:B------:R-:W-:Y:S01]  /*75b0*/  LOP3.LUT P0, RZ, R6, 0xff, RZ, 0xc0, !PT ;  /* 0x000000ff06ff7812 */ /* 0x000fe2000780c0ff */
[----:B------:R-:W-:Y:S02]  /*75c0*/  IMAD.MOV.U32 R3, RZ, RZ, 0x1 ;  /* 0x00000001ff037424 */ /* 0x000fe400078e00ff */
[----:B------:R-:W-:-:S10]  /*75d0*/  IMAD.MOV.U32 R0, RZ, RZ, RZ ;  /* 0x000000ffff007224 */ /* 0x000fd400078e00ff */
[----:B------:R-:W-:Y:S05]  /*75e0*/  @!P0 BRA `(.L_x_160) ;  /* 0x0000000c00348947 */ /* 0x000fea0003800000 */
[----:B------:R-:W0:Y:S01]  /*75f0*/  LDC R0, c[0x0][0x28c] ;  /* 0x0000a300ff007b82 */ /* 0x000e220000000800 */
[----:B------:R-:W-:Y:S01]  /*7600*/  ULDC UR5, c[0x0][0x600] ;  /* 0x0001800000057ab9 */ /* 0x000fe20000000800 */
[----:B------:R-:W-:Y:S01]  /*7610*/  ULDC UR4, c[0x0][0xc] ;  /* 0x0000030000047ab9 */ /* 0x000fe20000000800 */
[----:B------:R-:W-:Y:S01]  /*7620*/  UIADD3 UR16, UR5, -0x1, URZ ;  /* 0xffffffff05107890 */ /* 0x000fe2000fffe03f */
[C---:B------:R-:W-:Y:S01]  /*7630*/  LOP3.LUT P2, RZ, R18.reuse, 0x7f, RZ, 0xc0, !PT ;  /* 0x0000007f12ff7812 */ /* 0x040fe2000784c0ff */
[----:B------:R-:W-:Y:S01]  /*7640*/  ULDC UR6, c[0x0][0x658] ;  /* 0x0001960000067ab9 */ /* 0x000fe20000000800 */
[----:B------:R-:W-:Y:S01]  /*7650*/  ULDC UR5, c[0x0][0x10] ;  /* 0x0000040000057ab9 */ /* 0x000fe20000000800 */
[----:B------:R-:W-:Y:S01]  /*7660*/  UMOV UR7, 0xffffffff ;  /* 0xffffffff00077882 */ /* 0x000fe20000000000 */
[----:B------:R-:W-:Y:S01]  /*7670*/  UMOV UR8, 0x1 ;  /* 0x0000000100087882 */ /* 0x000fe20000000000 */
[----:B------:R-:W-:Y:S01]  /*7680*/  UIMAD.WIDE.U32 UR4, UR4, UR5, URZ ;  /* 0x00000005040472a5 */ /* 0x000fe2000f8e003f */
[----:B------:R-:W-:Y:S01]  /*7690*/  LOP3.LUT P0, RZ, R18, 0x1f, RZ, 0xc0, !PT ;  /* 0x0000001f12ff7812 */ /* 0x000fe2000780c0ff */
[----:B------:R-:W-:Y:S01]  /*76a0*/  USHF.L.U32 UR7, UR7, UR6, URZ ;  /* 0x0000000607077299 */ /* 0x000fe2000800063f */
[----:B------:R-:W-:Y:S01]  /*76b0*/  BSSY B0, `(.L_x_160) ;  /* 0x00000c0000007945 */ /* 0x000fe20003800000 */
[----:B------:R-:W-:Y:S01]  /*76c0*/  USHF.L.U32 UR18, UR8, UR6, URZ ;  /* 0x0000000608127299 */ /* 0x000fe2000800063f */
[----:B------:R-:W-:Y:S01]  /*76d0*/  IMAD.MOV.U32 R11, RZ, RZ, 0x1 ;  /* 0x00000001ff0b7424 */ /* 0x000fe200078e00ff */
[----:B------:R-:W-:Y:S01]  /*76e0*/  LOP3.LUT R18, R19, 0x2, RZ, 0xfc, !PT ;  /* 0x0000000213127812 */ /* 0x000fe200078efcff */
[----:B------:R-:W-:Y:S01]  /*76f0*/  ULDC UR6, c[0x0][0x14] ;  /* 0x0000050000067ab9 */ /* 0x000fe20000000800 */
[----:B------:R-:W-:Y:S01]  /*7700*/  PLOP3.LUT P0, PT, P0, P2, PT, 0x8a, 0x0 ;  /* 0x000000000000781c */ /* 0x000fe20000705172 */
[----:B------:R-:W-:-:S02]  /*7710*/  UIMAD.WIDE.U32 UR20, UR4, UR6, URZ ;  /* 0x00000006041472a5 */ /* 0x000fc4000f8e003f */
[----:B------:R-:W-:Y:S02]  /*7720*/  UIMAD UR13, UR5, UR6, URZ ;  /* 0x00000006050d72a4 */ /* 0x000fe4000f8e023f */
[----:B------:R-:W-:Y:S01]  /*7730*/  ULOP3.LUT UR17, URZ, UR7, URZ, 0x33, !UPT ;  /* 0x000000073f117292 */ /* 0x000fe2000f8e333f */
[----:B0-----:R-:W-:Y:S01]  /*7740*/  VIADD R0, R0, 0x1f ;  /* 0x0000001f00007836 */ /* 0x001fe20000000000 */
[----:B------:R-:W-:Y:S01]  /*7750*/  UIADD3 UR13, UR21, UR13, URZ ;  /* 0x0000000d150d7290 */ /* 0x000fe2000fffe03f */
[----:B------:R-:W-:-:S03]  /*7760*/  ULDC.64 UR22, c[0x0][0x198] ;  /* 0x0000660000167ab9 */ /* 0x000fc60000000a00 */
[----:B------:R-:W-:-:S04]  /*7770*/  SHF.R.S32.HI R3, RZ, 0x1f, R0 ;  /* 0x0000001fff037819 */ /* 0x000fc80000011400 */
[----:B------:R-:W-:Y:S01]  /*7780*/  LEA.HI R3, R3, R0, RZ, 0x5 ;  /* 0x0000000003037211 */ /* 0x000fe200078f28ff */
[----:B------:R-:W-:-:S03]  /*7790*/  IMAD.MOV.U32 R0, RZ, RZ, RZ ;  /* 0x000000ffff007224 */ /* 0x000fc600078e00ff */
[----:B------:R-:W-:Y:S01]  /*77a0*/  SHF.R.S32.HI R13, RZ, 0x5, R3 ;  /* 0x00000005ff0d7819 */ /* 0x000fe20000011403 */
[----:B------:R-:W-:-:S04]  /*77b0*/  IMAD.MOV.U32 R3, RZ, RZ, 0x1 ;  /* 0x00000001ff037424 */ /* 0x000fc800078e00ff */
[----:B------:R-:W-:-:S07]  /*77c0*/  VIADD R10, R13, 0x1 ;  /* 0x000000010d0a7836 */ /* 0x000fce0000000000 */
.L_x_172:
[----:B------:R-:W-:-:S03]  /*77d0*/  UMOV UR4, 0xffffffff ;  /* 0xffffffff00047882 */ /* 0x000fc60000000000 */
[----:B------:R-:W-:Y:S05]  /*77e0*/  BRA.DIV UR4, `(.L_x_161) ;  /* 0x0000000e04a07947 */ /* 0x000fea000b800000 */
[----:B------:R-:W-:-:S13]  /*77f0*/  ELECT P6, URZ, PT ;  /* 0x00000000003f782f */ /* 0x000fda00038c0000 */
.L_x_183:
[----:B------:R-:W0:Y:S01]  /*7800*/  LDC R4, c[0x0][0x28c] ;  /* 0x0000a300ff047b82 */ /* 0x000e220000000800 */
[----:B------:R-:W-:Y:S01]  /*7810*/  BSSY B1, `(.L_x_162) ;  /* 0x0000037000017945 */ /* 0x000fe20003800000 */
[----:B0-----:R-:W-:-:S13]  /*7820*/  ISETP.LT.OR P6, PT, R4, 0x1, !P6 ;  /* 0x000000010400780c */ /* 0x001fda00077c1670 */
[----:B------:R-:W-:Y:S05]  /*7830*/  @P6 BRA `(.L_x_163) ;  /* 0x0000000000d06947 */ /* 0x000fea0003800000 */
[----:B------:R-:W-:Y:S02]  /*7840*/  IMAD.SHL.U32 R14, R9, 0x40, RZ ;  /* 0x00000040090e7824 */ /* 0x000fe400078e00ff */
[----:B------:R-:W-:Y:S02]  /*7850*/  IMAD.SHL.U32 R15, R7, 0x100, RZ ;  /* 0x00000100070f7824 */ /* 0x000fe400078e00ff */
[----:B------:R-:W-:Y:S02]  /*7860*/  IMAD.MOV.U32 R20, RZ, RZ, RZ ;  /* 0x000000ffff147224 */ /* 0x000fe400078e00ff */
[----:B------:R-:W-:Y:S02]  /*7870*/  IMAD.MOV.U32 R4, RZ, RZ, R10 ;  /* 0x000000ffff047224 */ /* 0x000fe400078e000a */
[----:B------:R-:W-:Y:S02]  /*7880*/  IMAD.MOV.U32 R5, RZ, RZ, R3 ;  /* 0x000000ffff057224 */ /* 0x000fe400078e0003 */
[----:B------:R-:W-:-:S07]  /*7890*/  IMAD.MOV.U32 R6, RZ, RZ, R0 ;  /* 0x000000ffff067224 */ /* 0x000fce00078e0000 */
.L_x_167:
[----:B------:R-:W0:Y:S01]  /*78a0*/  S2R R12, SR_CgaCtaId ;  /* 0x00000000000c7919 */ /* 0x000e220000008800 */
[----:B------:R-:W-:Y:S01]  /*78b0*/  MOV R7, 0x400 ;  /* 0x0000040000077802 */ /* 0x000fe20000000f00 */
[----:B------:R-:W1:Y:S03]  /*78c0*/  @!P2 LDC R9, c[0x0][0x500] ;  /* 0x00014000ff09ab82 */ /* 0x000e660000000800 */
[----:B0-----:R-:W-:Y:S02]  /*78d0*/  LEA R21, R12, R7, 0x18 ;  /* 0x000000070c157211 */ /* 0x001fe400078ec0ff */
[----:B------:R-:W-:-:S03]  /*78e0*/  SHF.L.U32 R7, R5, 0x1f, RZ ;  /* 0x0000001f05077819 */ /* 0x000fc600000006ff */
[----:B------:R-:W-:-:S04]  /*78f0*/  IMAD R12, R6, 0x8, R21 ;  /* 0x00000008060c7824 */ /* 0x000fc800078e0215 */
[----:B------:R-:W0:Y:S02]  /*7900*/  SYNCS.PHASECHK.TRANS64.TRYWAIT P1, [R12+URZ+0x20], R7 ;  /* 0x000020070c0075a7 */ /* 0x000e24000802017f */
[----:B01----:R-:W-:Y:S05]  /*7910*/  @!P1 BRA `(.L_x_164) ;  /* 0x0000000c00749947 */ /* 0x003fea0003800000 */
.L_x_184:
[----:B0-----:R-:W-:Y:S01]  /*7920*/  PRMT R7, R18, 0x9910, RZ ;  /* 0x0000991012077816 */ /* 0x001fe200000000ff */
[----:B------:R0:W-:Y:S03]  /*7930*/  @!P2 SYNCS.ARRIVE.TRANS64 RZ, [R12+URZ], R9 ;  /* 0x000000090cffa9a7 */ /* 0x0001e6000800003f */
[----:B------:R-:W-:-:S13]  /*7940*/  ISETP.NE.AND P1, PT, R7, 0x2, PT ;  /* 0x000000020700780c */ /* 0x000fda0003f25270 */
[----:B0-----:R-:W-:Y:S05]  /*7950*/  @P1 BRA `(.L_x_165) ;  /* 0x0000000000041947 */ /* 0x001fea0003800000 */
[----:B------:R-:W-:Y:S01]  /*7960*/  BPT.TRAP 0x1 ;  /* 0x000000040000795c */ /* 0x000fe20000300000 */
.L_x_165:
[----:B------:R-:W-:Y:S05]  /*7970*/  @P0 BRA `(.L_x_166) ;  /* 0x0000000000040947 */ /* 0x000fea0003800000 */
[----:B------:R-:W-:Y:S01]  /*7980*/  BPT.TRAP 0x1 ;  /* 0x000000040000795c */ /* 0x000fe20000300000 */
.L_x_166:
[--C-:B------:R-:W-:Y:S01]  /*7990*/  IMAD R7, R6, 0x8000, R21.reuse ;  /* 0x0000800006077824 */ /* 0x100fe200078e0215 */
[----:B------:R-:W-:Y:S01]  /*79a0*/  R2UR UR9, R12 ;  /* 0x000000000c0972ca */ /* 0x000fe200000e0000 */
[----:B------:R-:W-:Y:S01]  /*79b0*/  IMAD R21, R6, 0x2000, R21 ;  /* 0x0000200006157824 */ /* 0x000fe200078e0215 */
[----:B------:R-:W-:Y:S01]  /*79c0*/  UIADD3 UR4, UP0, UR22, 0xf0, URZ ;  /* 0x000000f016047890 */ /* 0x000fe2000ff1e03f */
[----:B------:R-:W-:Y:S01]  /*79d0*/  VIADD R4, R4, 0xffffffff ;  /* 0xffffffff04047836 */ /* 0x000fe20000000000 */
[----:B------:R-:W-:Y:S01]  /*79e0*/  R2UR UR5, R7 ;  /* 0x00000000070572ca */ /* 0x000fe200000e0000 */
[----:B------:R-:W-:Y:S01]  /*79f0*/  UIADD3 UR24, UP1, UR22, 0x1f0, URZ ;  /* 0x000001f016187890 */ /* 0x000fe2000ff3e03f */
[----:B------:R-:W-:Y:S01]  /*7a00*/  R2UR UR8, R21 ;  /* 0x00000000150872ca */ /* 0x000fe200000e0000 */
[----:B------:R-:W-:Y:S01]  /*7a10*/  VIADD R6, R6, 0x1 ;  /* 0x0000000106067836 */ /* 0x000fe20000000000 */
[----:B------:R-:W-:Y:S01]  /*7a20*/  R2UR UR11, R15 ;  /* 0x000000000f0b72ca */ /* 0x000fe200000e0000 */
[----:B------:R-:W-:Y:S01]  /*7a30*/  UIADD3.X UR25, URZ, UR23, URZ, UP1, !UPT ;  /* 0x000000173f197290 */ /* 0x000fe20008ffe43f */
[----:B------:R-:W-:Y:S01]  /*7a40*/  R2UR UR10, R20 ;  /* 0x00000000140a72ca */ /* 0x000fe200000e0000 */
[----:B------:R-:W-:Y:S01]  /*7a50*/  UMOV UR6, 0x0 ;  /* 0x0000000000067882 */ /* 0x000fe20000000000 */
[----:B------:R-:W-:Y:S01]  /*7a60*/  R2UR UR12, R8 ;  /* 0x00000000080c72ca */ /* 0x000fe200000e0000 */
[----:B------:R-:W-:Y:S01]  /*7a70*/  UMOV UR7, 0x10000000 ;  /* 0x1000000000077882 */ /* 0x000fe20000000000 */
[----:B------:R-:W-:Y:S01]  /*7a80*/  R2UR UR19, R14 ;  /* 0x000000000e1372ca */ /* 0x000fe200000e0000 */
[----:B------:R-:W-:Y:S01]  /*7a90*/  VIADD R20, R20, 0x20 ;  /* 0x0000002014147836 */ /* 0x000fe20000000000 */
[----:B------:R-:W-:Y:S01]  /*7aa0*/  ISETP.GT.AND P3, PT, R4, 0x1, PT ;  /* 0x000000010400780c */ /* 0x000fe20003f64270 */
[----:B------:R-:W-:Y:S01]  /*7ab0*/  UIADD3 UR14, UR5, 0x100, URZ ;  /* 0x00000100050e7890 */ /* 0x000fe2000fffe03f */
[----:B------:R-:W-:Y:S01]  /*7ac0*/  ISETP.NE.AND P1, PT, R6, 0x4, PT ;  /* 0x000000040600780c */ /* 0x000fe20003f25270 */
[----:B------:R-:W-:-:S02]  /*7ad0*/  UIADD3.X UR5, URZ, UR23, URZ, UP0, !UPT ;  /* 0x000000173f057290 */ /* 0x000fc400087fe43f */
[----:B------:R-:W-:Y:S01]  /*7ae0*/  UIADD3 UR15, UR8, 0x20100, URZ ;  /* 0x00020100080f7890 */ /* 0x000fe2000fffe03f */
[----:B------:R-:W-:Y:S02]  /*7af0*/  SEL R12, RZ, 0x1, P1 ;  /* 0x00000001ff0c7807 */ /* 0x000fe40000800000 */
[----:B------:R-:W-:Y:S01]  /*7b00*/  UMOV UR8, UR14 ;  /* 0x0000000e00087c82 */ /* 0x000fe20008000000 */
[----:B------:R-:W-:Y:S02]  /*7b10*/  SEL R6, R6, RZ, P1 ;  /* 0x000000ff06067207 */ /* 0x000fe40000800000 */
[----:B------:R-:W-:Y:S01]  /*7b20*/  LOP3.LUT R5, R5, R12, RZ, 0x3c, !PT ;  /* 0x0000000c05057212 */ /* 0x000fe200078e3cff */
[----:B------:R0:W-:Y:S02]  /*7b30*/  UTMALDG.3D [UR8], [UR4], desc[UR6] ;  /* 0x00000608040075b4 */ /* 0x0001e40008011000 */
[----:B0-----:R-:W-:Y:S01]  /*7b40*/  UMOV UR8, UR15 ;  /* 0x0000000f00087c82 */ /* 0x001fe20008000000 */
[----:B------:R-:W-:-:S02]  /*7b50*/  UMOV UR11, UR19 ;  /* 0x00000013000b7c82 */ /* 0x000fc40008000000 */
[----:B------:R0:W-:Y:S02]  /*7b60*/  UTMALDG.3D [UR8], [UR24], desc[UR6] ;  /* 0x00000608180075b4 */ /* 0x0001e40008011000 */
[----:B0-----:R-:W-:Y:S05]  /*7b70*/  @P3 BRA `(.L_x_167) ;  /* 0xfffffffc00483947 */ /* 0x001fea000383ffff */
.L_x_163:
[----:B------:R-:W-:Y:S05]  /*7b80*/  BSYNC B1 ;  /* 0x0000000000017941 */ /* 0x000fea0003800000 */
.L_x_162:
[----:B------:R-:W-:Y:S01]  /*7b90*/  LOP3.LUT P3, RZ, R11, 0xff, RZ, 0xc0, !PT ;  /* 0x000000ff0bff7812 */ /* 0x000fe2000786c0ff */
[----:B------:R-:W-:Y:S01]  /*7ba0*/  IMAD.IADD R0, R13, 0x1, R0 ;  /* 0x000000010d007824 */ /* 0x000fe200078e0200 */
[----:B------:R-:W-:Y:S01]  /*7bb0*/  IADD3 R16, P4, R16, UR20, RZ ;  /* 0x0000001410107c10 */ /* 0x000fe2000ff9e0ff */
[----:B------:R-:W-:Y:S01]  /*7bc0*/  ULDC.64 UR4, c[0x0][0x650] ;  /* 0x0001940000047ab9 */ /* 0x000fe20000000a00 */
[----:B------:R-:W-:Y:S01]  /*7bd0*/  BSSY B1, `(.L_x_168) ;  /* 0x000006b000017945 */ /* 0x000fe20003800000 */
[----:B------:R-:W-:Y:S01]  /*7be0*/  IMAD.MOV.U32 R7, RZ, RZ, -0x1 ;  /* 0xffffffffff077424 */ /* 0x000fe200078e00ff */
[----:B------:R-:W-:Y:S01]  /*7bf0*/  SHF.R.U32.HI R4, RZ, 0x2, R0 ;  /* 0x00000002ff047819 */ /* 0x000fe20000011600 */
[----:B------:R-:W-:Y:S01]  /*7c00*/  IMAD.MOV.U32 R9, RZ, RZ, -0x1 ;  /* 0xffffffffff097424 */ /* 0x000fe200078e00ff */
[----:B------:R-:W-:Y:S01]  /*7c10*/  ISETP.GT.U32.AND P1, PT, R0, 0x3, PT ;  /* 0x000000030000780c */ /* 0x000fe20003f24070 */
[----:B------:R-:W-:Y:S01]  /*7c20*/  IMAD.MOV.U32 R8, RZ, RZ, -0x1 ;  /* 0xffffffffff087424 */ /* 0x000fe200078e00ff */
[----:B------:R-:W-:-:S02]  /*7c30*/  LOP3.LUT R4, R4, 0x1, RZ, 0xc0, !PT ;  /* 0x0000000104047812 */ /* 0x000fc400078ec0ff */
[----:B------:R-:W-:Y:S01]  /*7c40*/  ISETP.LT.U32.AND P1, PT, R13, 0x4, P1 ;  /* 0x000000040d00780c */ /* 0x000fe20000f21070 */
[----:B------:R-:W0:Y:S01]  /*7c50*/  @P3 S2R R6, SR_CgaCtaId ;  /* 0x0000000000063919 */ /* 0x000e220000008800 */
[----:B------:R-:W-:Y:S02]  /*7c60*/  @P3 MOV R5, 0x400 ;  /* 0x0000040000053802 */ /* 0x000fe40000000f00 */
[----:B------:R-:W-:Y:S02]  /*7c70*/  IADD3.X R17, R17, UR13, RZ, P4, !PT ;  /* 0x0000000d11117c10 */ /* 0x000fe4000a7fe4ff */
[----:B------:R-:W-:Y:S02]  /*7c80*/  ISETP.GE.U32.AND P4, PT, R16, UR4, PT ;  /* 0x0000000410007c0c */ /* 0x000fe4000bf86070 */
[----:B------:R-:W-:Y:S02]  /*7c90*/  LOP3.LUT R0, R0, 0x3, RZ, 0xc0, !PT ;  /* 0x0000000300007812 */ /* 0x000fe400078ec0ff */
[----:B------:R-:W-:-:S02]  /*7ca0*/  PRMT R11, RZ, 0x7610, R11 ;  /* 0x00007610ff0b7816 */ /* 0x000fc4000000000b */
[----:B0-----:R-:W-:-:S04]  /*7cb0*/  @P3 LEA R5, R6, R5, 0x18 ;  /* 0x0000000506053211 */ /* 0x001fc800078ec0ff */
[----:B------:R0:W-:Y:S01]  /*7cc0*/  @P3 SYNCS.ARRIVE.TRANS64.A1T0 RZ, [R5+URZ+0x58], RZ ;  /* 0x000058ff05ff39a7 */ /* 0x0001e2000810003f */
[----:B------:R-:W-:Y:S02]  /*7cd0*/  ISETP.NE.U32.AND P3, PT, R4, 0x1, PT ;  /* 0x000000010400780c */ /* 0x000fe40003f65070 */
[----:B------:R-:W-:Y:S02]  /*7ce0*/  SEL R4, RZ, 0x1, !P1 ;  /* 0x00000001ff047807 */ /* 0x000fe40004800000 */
[----:B------:R-:W-:Y:S02]  /*7cf0*/  ISETP.GE.U32.AND.EX P1, PT, R17, UR5, PT, P4 ;  /* 0x0000000511007c0c */ /* 0x000fe4000bf26140 */
[----:B------:R-:W-:-:S04]  /*7d00*/  ISETP.GT.U32.AND P3, PT, R13, 0x3, !P3 ;  /* 0x000000030d00780c */ /* 0x000fc80005f64070 */
[----:B0-----:R-:W-:-:S04]  /*7d10*/  SEL R5, RZ, 0x1, !P3 ;  /* 0x00000001ff057807 */ /* 0x001fc80005800000 */
[--C-:B------:R-:W-:Y:S02]  /*7d20*/  LOP3.LUT R3, R5, R3, R4.reuse, 0x96, !PT ;  /* 0x0000000305037212 */ /* 0x100fe400078e9604 */
[----:B------:R-:W-:Y:S01]  /*7d30*/  PRMT R4, RZ, 0x7610, R4 ;  /* 0x00007610ff047816 */ /* 0x000fe20000000004 */
[----:B------:R-:W-:Y:S06]  /*7d40*/  @P1 BRA `(.L_x_169) ;  /* 0x00000004004c1947 */ /* 0x000fec0003800000 */
[----:B------:R-:W-:Y:S01]  /*7d50*/  ULDC.64 UR4, c[0x0][0x628] ;  /* 0x00018a0000047ab9 */ /* 0x000fe20000000a00 */
[----:B------:R-:W0:Y:S01]  /*7d60*/  S2R R14, SR_CTAID.X ;  /* 0x00000000000e7919 */ /* 0x000e220000002500 */
[----:B------:R-:W-:Y:S01]  /*7d70*/  ISETP.NE.U32.AND P1, PT, RZ, UR4, PT ;  /* 0x00000004ff007c0c */ /* 0x000fe2000bf25070 */
[----:B------:R-:W-:Y:S01]  /*7d80*/  ULDC UR7, c[0x0][0x630] ;  /* 0x00018c0000077ab9 */ /* 0x000fe20000000800 */
[----:B------:R-:W-:Y:S01]  /*7d90*/  IMAD.MOV.U32 R4, RZ, RZ, R16 ;  /* 0x000000ffff047224 */ /* 0x000fe200078e0010 */
[----:B------:R-:W1:Y:S01]  /*7da0*/  S2R R12, SR_CTAID.Y ;  /* 0x00000000000c7919 */ /* 0x000e620000002600 */
[----:B------:R-:W-:Y:S01]  /*7db0*/  ISETP.NE.AND.EX P1, PT, RZ, UR5, PT, P1 ;  /* 0x00000005ff007c0c */ /* 0x000fe2000bf25310 */
[----:B------:R-:W-:-:S12]  /*7dc0*/  IMAD.MOV.U32 R5, RZ, RZ, R17 ;  /* 0x000000ffff057224 */ /* 0x000fd800078e0011 */
[----:B------:R-:W-:Y:S05]  /*7dd0*/  @!P1 BRA `(.L_x_170) ;  /* 0x0000000000289947 */ /* 0x000fea0003800000 */
[----:B------:R-:W-:Y:S02]  /*7de0*/  ULDC UR6, c[0x0][0x634] ;  /* 0x00018d0000067ab9 */ /* 0x000fe40000000800 */
[----:B------:R-:W-:-:S05]  /*7df0*/  IADD3 R9, P1, R16, UR6, RZ ;  /* 0x0000000610097c10 */ /* 0x000fca000ff3e0ff */
[----:B------:R-:W-:-:S04]  /*7e00*/  IMAD.X R15, RZ, RZ, R17, P1 ;  /* 0x000000ffff0f7224 */ /* 0x000fc800008e0611 */
[----:B------:R-:W-:-:S04]  /*7e10*/  IMAD.WIDE.U32 R6, R15, UR4, RZ ;  /* 0x000000040f067c25 */ /* 0x000fc8000f8e00ff */
[----:B------:R-:W-:-:S04]  /*7e20*/  IMAD.WIDE.U32 R6, P1, R9, UR5, R6 ;  /* 0x0000000509067c25 */ /* 0x000fc8000f820006 */
[----:B------:R-:W-:-:S04]  /*7e30*/  IMAD.WIDE.U32 R8, R9, UR4, RZ ;  /* 0x0000000409087c25 */ /* 0x000fc8000f8e00ff */
[----:B------:R-:W-:Y:S01]  /*7e40*/  IMAD.X R5, RZ, RZ, RZ, P1 ;  /* 0x000000ffff057224 */ /* 0x000fe200008e06ff */
[----:B------:R-:W-:Y:S01]  /*7e50*/  IADD3 RZ, P1, R9, R6, RZ ;  /* 0x0000000609ff7210 */ /* 0x000fe20007f3e0ff */
[----:B------:R-:W-:-:S04]  /*7e60*/  IMAD.MOV.U32 R4, RZ, RZ, R7 ;  /* 0x000000ffff047224 */ /* 0x000fc800078e0007 */
[----:B------:R-:W-:-:S08]  /*7e70*/  IMAD.WIDE.U32.X R4, R15, UR5, R4, P1 ;  /* 0x000000050f047c25 */ /* 0x000fd000088e0404 */
.L_x_170:
[--C-:B------:R-:W-:Y:S01]  /*7e80*/  SHF.R.U64 R8, R4, UR7, R5.reuse ;  /* 0x0000000704087c19 */ /* 0x100fe20008001205 */
[----:B------:R-:W-:Y:S01]  /*7e90*/  ULDC.64 UR4, c[0x0][0x620] ;  /* 0x0001880000047ab9 */ /* 0x000fe20000000a00 */
[----:B------:R-:W-:Y:S01]  /*7ea0*/  SHF.R.U32.HI R4, RZ, UR7, R5 ;  /* 0x00000007ff047c19 */ /* 0x000fe20008011605 */
[----:B------:R-:W2:Y:S01]  /*7eb0*/  LDC R25, c[0x0][0x144] ;  /* 0x00005100ff197b82 */ /* 0x000ea20000000800 */
[----:B------:R-:W-:Y:S01]  /*7ec0*/  IADD3 R7, P1, RZ, -R8, RZ ;  /* 0x80000008ff077210 */ /* 0x000fe20007f3e0ff */
[----:B------:R-:W-:Y:S01]  /*7ed0*/  ULDC.64 UR8, c[0x0][0x640] ;  /* 0x0001900000087ab9 */ /* 0x000fe20000000a00 */
[----:B0-----:R-:W-:Y:S01]  /*7ee0*/  I2FP.F32.U32 R9, R14 ;  /* 0x0000000e00097245 */ /* 0x001fe20000201000 */
[----:B------:R-:W-:Y:S02]  /*7ef0*/  ULDC UR6, c[0x0][0x608] ;  /* 0x0001820000067ab9 */ /* 0x000fe40000000800 */
[----:B------:R-:W-:Y:S01]  /*7f00*/  IMAD.X R4, RZ, RZ, ~R4, P1 ;  /* 0x000000ffff047224 */ /* 0x000fe200008e0e04 */
[----:B------:R-:W-:Y:S01]  /*7f10*/  ISETP.NE.U32.AND P1, PT, RZ, UR8, PT ;  /* 0x00000008ff007c0c */ /* 0x000fe2000bf25070 */
[----:B------:R-:W0:Y:S02]  /*7f20*/  LDC R21, c[0x0][0x148] ;  /* 0x00005200ff157b82 */ /* 0x000e240000000800 */
[----:B------:R-:W-:Y:S01]  /*7f30*/  IMAD R6, R4, UR4, RZ ;  /* 0x0000000404067c24 */ /* 0x000fe2000f8e02ff */
[----:B------:R-:W-:Y:S01]  /*7f40*/  ISETP.NE.AND.EX P1, PT, RZ, UR9, PT, P1 ;  /* 0x00000009ff007c0c */ /* 0x000fe2000bf25310 */
[----:B------:R-:W-:Y:S01]  /*7f50*/  IMAD.WIDE.U32 R4, R7, UR4, R16 ;  /* 0x0000000407047c25 */ /* 0x000fe2000f8e0010 */
[----:B------:R-:W-:-:S03]  /*7f60*/  ULDC UR4, c[0x0][0x150] ;  /* 0x0000540000047ab9 */ /* 0x000fc60000000800 */
[----:B------:R-:W-:Y:S02]  /*7f70*/  IMAD R7, R7, UR5, R6 ;  /* 0x0000000507077c24 */ /* 0x000fe4000f8e0206 */
[----:B------:R-:W-:Y:S01]  /*7f80*/  FMUL R6, R9, UR4 ;  /* 0x0000000409067c20 */ /* 0x000fe20008400000 */
[----:B------:R-:W-:Y:S01]  /*7f90*/  ULDC UR4, c[0x0][0x618] ;  /* 0x0001860000047ab9 */ /* 0x000fe20000000800 */
[----:B------:R-:W-:Y:S01]  /*7fa0*/  ULDC UR5, c[0x0][0x154] ;  /* 0x0000550000057ab9 */ /* 0x000fe20000000800 */
[----:B------:R-:W-:-:S03]  /*7fb0*/  IMAD.IADD R5, R5, 0x1, R7 ;  /* 0x0000000105057824 */ /* 0x000fc600078e0207 */
[----:B------:R-:W3:Y:S02]  /*7fc0*/  F2I.U32.TRUNC.NTZ R6, R6 ;  /* 0x0000000600067305 */ /* 0x000ee4000020f000 */
[----:B------:R-:W-:Y:S02]  /*7fd0*/  SHF.R.U64 R9, R4, UR4, R5 ;  /* 0x0000000404097c19 */ /* 0x000fe40008001205 */
[----:B-1----:R-:W-:-:S05]  /*7fe0*/  I2FP.F32.U32 R4, R12 ;  /* 0x0000000c00047245 */ /* 0x002fca0000201000 */
[----:B------:R-:W-:Y:S01]  /*7ff0*/  FMUL R22, R4, UR5 ;  /* 0x0000000504167c20 */ /* 0x000fe20008400000 */
[----:B------:R-:W-:Y:S01]  /*8000*/  SHF.R.U32.HI R4, RZ, UR4, R5 ;  /* 0x00000004ff047c19 */ /* 0x000fe20008011605 */
[----:B------:R-:W-:-:S03]  /*8010*/  ULDC UR4, c[0x0][0x658] ;  /* 0x0001960000047ab9 */ /* 0x000fc60000000800 */
[--C-:B------:R-:W-:Y:S01]  /*8020*/  SHF.R.U64 R20, R9, UR6, R4.reuse ;  /* 0x0000000609147c19 */ /* 0x100fe20008001204 */
[----:B------:R-:W1:Y:S01]  /*8030*/  F2I.U32.TRUNC.NTZ R22, R22 ;  /* 0x0000001600167305 */ /* 0x000e62000020f000 */
[----:B------:R-:W-:Y:S01]  /*8040*/  SHF.R.U32.HI R5, RZ, UR6, R4 ;  /* 0x00000006ff057c19 */ /* 0x000fe20008011604 */
[----:B---3--:R-:W-:-:S03]  /*8050*/  IMAD.MOV R6, RZ, RZ, -R6 ;  /* 0x000000ffff067224 */ /* 0x008fc600078e0a06 */
[--C-:B------:R-:W-:Y:S01]  /*8060*/  SHF.R.U64 R15, R20, UR4, R5.reuse ;  /* 0x00000004140f7c19 */ /* 0x100fe20008001205 */
[----:B--2---:R-:W-:Y:S01]  /*8070*/  IMAD R14, R25, R6, R14 ;  /* 0x00000006190e7224 */ /* 0x004fe200078e020e */
[----:B------:R-:W-:-:S03]  /*8080*/  SHF.R.U32.HI R23, RZ, UR4, R5 ;  /* 0x00000004ff177c19 */ /* 0x000fc60008011605 */
[----:B------:R-:W-:Y:S02]  /*8090*/  IMAD.MOV.U32 R4, RZ, RZ, R15 ;  /* 0x000000ffff047224 */ /* 0x000fe400078e000f */
[----:B------:R-:W-:Y:S01]  /*80a0*/  IMAD.MOV.U32 R5, RZ, RZ, R23 ;  /* 0x000000ffff057224 */ /* 0x000fe200078e0017 */
[----:B-1----:R-:W-:Y:S06]  /*80b0*/  @!P1 BRA `(.L_x_171) ;  /* 0x0000000000289947 */ /* 0x002fec0003800000 */
[----:B------:R-:W-:Y:S02]  /*80c0*/  ULDC UR4, c[0x0][0x64c] ;  /* 0x0001930000047ab9 */ /* 0x000fe40000000800 */
[----:B------:R-:W-:-:S05]  /*80d0*/  IADD3 R5, P1, R15, UR4, RZ ;  /* 0x000000040f057c10 */ /* 0x000fca000ff3e0ff */
[----:B------:R-:W-:-:S04]  /*80e0*/  IMAD.X R23, RZ, RZ, R23, P1 ;  /* 0x000000ffff177224 */ /* 0x000fc800008e0617 */
[----:B------:R-:W-:-:S04]  /*80f0*/  IMAD.WIDE.U32 R6, R23, UR8, RZ ;  /* 0x0000000817067c25 */ /* 0x000fc8000f8e00ff */
[----:B------:R-:W-:-:S04]  /*8100*/  IMAD.WIDE.U32 R6, P1, R5, UR9, R6 ;  /* 0x0000000905067c25 */ /* 0x000fc8000f820006 */
[----:B------:R-:W-:-:S04]  /*8110*/  IMAD.WIDE.U32 R4, R5, UR8, RZ ;  /* 0x0000000805047c25 */ /* 0x000fc8000f8e00ff */
[----:B------:R-:W-:Y:S01]  /*8120*/  IMAD.MOV.U32 R4, RZ, RZ, R7 ;  /* 0x000000ffff047224 */ /* 0x000fe200078e0007 */
[----:B------:R-:W-:Y:S01]  /*8130*/  IADD3 RZ, P3, R5, R6, RZ ;  /* 0x0000000605ff7210 */ /* 0x000fe20007f7e0ff */
[----:B------:R-:W-:-:S04]  /*8140*/  IMAD.X R5, RZ, RZ, RZ, P1 ;  /* 0x000000ffff057224 */ /* 0x000fc800008e06ff */
[----:B------:R-:W-:-:S08]  /*8150*/  IMAD.WIDE.U32.X R4, R23, UR9, R4, P3 ;  /* 0x0000000917047c25 */ /* 0x000fd000098e0404 */
.L_x_171:
[----:B------:R-:W-:Y:S01]  /*8160*/  ISETP.NE.AND P1, PT, R2, 0x1, PT ;  /* 0x000000010200780c */ /* 0x000fe20003f25270 */
[----:B------:R-:W-:Y:S01]  /*8170*/  ULDC UR4, c[0x0][0x648] ;  /* 0x0001920000047ab9 */ /* 0x000fe20000000800 */
[----:B------:R-:W-:Y:S01]  /*8180*/  LOP3.LUT R20, R20, UR17, RZ, 0xc0, !PT ;  /* 0x0000001114147c12 */ /* 0x000fe2000f8ec0ff */
[----:B------:R-:W-:Y:S01]  /*8190*/  IMAD.MOV R22, RZ, RZ, -R22 ;  /* 0x000000ffff167224 */ /* 0x000fe200078e0a16 */
[----:B------:R-:W-:Y:S01]  /*81a0*/  SHF.R.U64 R5, R4, UR4, R5 ;  /* 0x0000000404057c19 */ /* 0x000fe20008001205 */
[----:B------:R-:W-:Y:S01]  /*81b0*/  ULDC UR4, c[0x0][0x638] ;  /* 0x00018e0000047ab9 */ /* 0x000fe20000000800 */
[----:B------:R-:W-:Y:S01]  /*81c0*/  LOP3.LUT R6, R9, UR16, RZ, 0xc0, !PT ;  /* 0x0000001009067c12 */ /* 0x000fe2000f8ec0ff */
[----:B------:R-:W-:Y:S02]  /*81d0*/  ULDC UR5, c[0x0][0x610] ;  /* 0x0001840000057ab9 */ /* 0x000fe40000000800 */
[----:B------:R-:W-:Y:S02]  /*81e0*/  IMAD.MOV R4, RZ, RZ, -R5 ;  /* 0x000000ffff047224 */ /* 0x000fe400078e0a05 */
[----:B------:R-:W-:-:S02]  /*81f0*/  IMAD R5, R5, UR18, R20 ;  /* 0x0000001205057c24 */ /* 0x000fc4000f8e0214 */
[----:B0-----:R-:W-:Y:S02]  /*8200*/  @P1 IMAD R14, R21, R22, R12 ;  /* 0x00000016150e1224 */ /* 0x001fe400078e020c */
[----:B------:R-:W-:Y:S01]  /*8210*/  IMAD R15, R4, UR4, R15 ;  /* 0x00000004040f7c24 */ /* 0x000fe2000f8e020f */
[----:B------:R-:W-:Y:S01]  /*8220*/  ULDC UR4, c[0x0][0x600] ;  /* 0x0001800000047ab9 */ /* 0x000fe20000000800 */
[----:B------:R-:W-:Y:S02]  /*8230*/  IMAD R14, R5, UR5, R14 ;  /* 0x00000005050e7c24 */ /* 0x000fe4000f8e020e */
[----:B------:R-:W-:Y:S02]  /*8240*/  IMAD R15, R15, UR4, R6 ;  /* 0x000000040f0f7c24 */ /* 0x000fe4000f8e0206 */
[----:B------:R-:W-:-:S03]  /*8250*/  IMAD.MOV.U32 R4, RZ, RZ, 0x1 ;  /* 0x00000001ff047424 */ /* 0x000fc600078e00ff */
[----:B------:R-:W-:Y:S02]  /*8260*/  SEL R9, R15, R14, !P1 ;  /* 0x0000000e0f097207 */ /* 0x000fe40004800000 */
[----:B------:R-:W-:-:S07]  /*8270*/  SEL R7, R14, R15, !P1 ;  /* 0x0000000f0e077207 */ /* 0x000fce0004800000 */
.L_x_169:
[----:B------:R-:W-:Y:S05]  /*8280*/  BSYNC B1 ;  /* 0x0000000000017941 */ /* 0x000fea0003800000 */
.L_x_168:
[----:B------:R-:W-:-:S13]  /*8290*/  LOP3.LUT P1, RZ, R4, 0xff, RZ, 0xc0, !PT ;  /* 0x000000ff04ff7812 */ /* 0x000fda000782c0ff */
[----:B------:R-:W-:Y:S05]  /*82a0*/  @P1 BRA `(.L_x_172) ;  /* 0xfffffff400481947 */ /* 0x000fea000383ffff */
[----:B------:R-:W-:Y:S05]  /*82b0*/  BSYNC B0 ;  /* 0x0000000000007941 */ /* 0x000fea0003800000 */
.L_x_160:
[----:B------:R-:W-:-:S03]  /*82c0*/  UMOV UR4, 0xffffffff ;  /* 0xffffffff00047882 */ /* 0x000fc60000000000 */
[----:B------:R-:W-:Y:S05]  /*82d0*/  BRA.DIV UR4, `(.L_x_173) ;  /* 0x0000000604187947 */ /* 0x000fea000b800000 */
[----:B------:R-:W-:-:S13]  /*82e0*/  ELECT P6, URZ, PT ;  /* 0x00000000003f782f */ /* 0x000fda00038c0000 */
.L_x_187:
[----:B------:R-:W-:Y:S04]  /*82f0*/  BSSY B0, `(.L_x_174) ;  /* 0x000002b000007945 */ /* 0x000fe80003800000 */
[----:B------:R-:W-:Y:S05]  /*8300*/  @!P6 BRA `(.L_x_175) ;  /* 0x0000000000a4e947 */ /* 0x000fea0003800000 */
[----:B------:R-:W-:-:S04]  /*8310*/  LOP3.LUT R19, R19, 0x2, RZ, 0xfc, !PT ;  /* 0x0000000213137812 */ /* 0x000fc800078efcff */
[----:B------:R-:W-:-:S13]  /*8320*/  ISETP.NE.AND P0, PT, R19, 0x3, PT ;  /* 0x000000031300780c */ /* 0x000fda0003f05270 */
[----:B------:R-:W-:Y:S05]  /*8330*/  @!P0 BRA `(.L_x_176) ;  /* 0x0000000000048947 */ /* 0x000fea0003800000 */
[----:B------:R-:W-:Y:S01]  /*8340*/  BPT.TRAP 0x1 ;  /* 0x000000040000795c */ /* 0x000fe20000300000 */
.L_x_176:
[----:B------:R-:W0:Y:S01]  /*8350*/  S2R R5, SR_CgaCtaId ;  /* 0x0000000000057919 */ /* 0x000e220000008800 */
[----:B------:R-:W-:Y:S02]  /*8360*/  MOV R2, 0x400 ;  /* 0x0000040000027802 */ /* 0x000fe40000000f00 */
[----:B------:R-:W-:Y:S02]  /*8370*/  SHF.L.U32 R4, R3, 0x1f, RZ ;  /* 0x0000001f03047819 */ /* 0x000fe400000006ff */
[----:B0-----:R-:W-:-:S05]  /*8380*/  LEA R5, R5, R2, 0x18 ;  /* 0x0000000205057211 */ /* 0x001fca00078ec0ff */
[----:B------:R-:W-:-:S04]  /*8390*/  VIADD R5, R5, 0x20 ;  /* 0x0000002005057836 */ /* 0x000fc80000000000 */
[C---:B------:R-:W-:Y:S02]  /*83a0*/  IMAD R7, R0.reuse, 0x8, R5 ;  /* 0x0000000800077824 */ /* 0x040fe400078e0205 */
[----:B------:R-:W-:Y:S02]  /*83b0*/  VIADD R0, R0, 0x1 ;  /* 0x0000000100007836 */ /* 0x000fe40000000000 */
[----:B------:R-:W0:Y:S03]  /*83c0*/  SYNCS.PHASECHK.TRANS64.TRYWAIT P0, [R7+URZ], R4 ;  /* 0x00000004070075a7 */ /* 0x000e26000800017f */
[----:B------:R-:W-:-:S04]  /*83d0*/  ISETP.NE.AND P1, PT, R0, 0x4, PT ;  /* 0x000000040000780c */ /* 0x000fc80003f25270 */
[----:B------:R-:W-:Y:S02]  /*83e0*/  SEL R2, RZ, 0x1, P1 ;  /* 0x00000001ff027807 */ /* 0x000fe40000800000 */
[----:B------:R-:W-:Y:S02]  /*83f0*/  SEL R0, R0, RZ, P1 ;  /* 0x000000ff00007207 */ /* 0x000fe40000800000 */
[----:B------:R-:W-:-:S03]  /*8400*/  LOP3.LUT R9, R3, R2, RZ, 0x3c, !PT ;  /* 0x0000000203097212 */ /* 0x000fc600078e3cff */
[----:B------:R-:W-:Y:S01]  /*8410*/  IMAD R6, R0, 0x8, R5 ;  /* 0x0000000800067824 */ /* 0x000fe200078e0205 */
[----:B------:R-:W-:Y:S01]  /*8420*/  SHF.L.U32 R3, R9, 0x1f, RZ ;  /* 0x0000001f09037819 */ /* 0x000fe200000006ff */
[----:B0-----:R-:W-:Y:S06]  /*8430*/  @!P0 BRA `(.L_x_177) ;  /* 0x0000000000e08947 */ /* 0x001fec0003800000 */
.L_x_188:
[----:B------:R-:W1:Y:S01]  /*8440*/  SYNCS.PHASECHK.TRANS64.TRYWAIT P0, [R6+URZ], R3 ;  /* 0x00000003060075a7 */ /* 0x000e62000800017f */
[----:B------:R-:W-:-:S05]  /*8450*/  VIADD R0, R0, 0x1 ;  /* 0x0000000100007836 */ /* 0x000fca0000000000 */
[----:B------:R-:W-:-:S04]  /*8460*/  ISETP.NE.AND P1, PT, R0, 0x4, PT ;  /* 0x000000040000780c */ /* 0x000fc80003f25270 */
[----:B------:R-:W-:Y:S02]  /*8470*/  SEL R2, RZ, 0x1, P1 ;  /* 0x00000001ff027807 */ /* 0x000fe40000800000 */
[----:B------:R-:W-:Y:S02]  /*8480*/  SEL R0, R0, RZ, P1 ;  /* 0x000000ff00007207 */ /* 0x000fe40000800000 */
[----:B------:R-:W-:-:S03]  /*8490*/  LOP3.LUT R9, R9, R2, RZ, 0x3c, !PT ;  /* 0x0000000209097212 */ /* 0x000fc600078e3cff */
[----:B0-----:R-:W-:Y:S01]  /*84a0*/  IMAD R7, R0, 0x8, R5 ;  /* 0x0000000800077824 */ /* 0x001fe200078e0205 */
[----:B------:R-:W-:Y:S01]  /*84b0*/  SHF.L.U32 R4, R9, 0x1f, RZ ;  /* 0x0000001f09047819 */ /* 0x000fe200000006ff */
[----:B-1----:R-:W-:Y:S06]  /*84c0*/  @!P0 BRA `(.L_x_178) ;  /* 0x0000000000d08947 */ /* 0x002fec0003800000 */
.L_x_189:
[----:B------:R-:W1:Y:S01]  /*84d0*/  SYNCS.PHASECHK.TRANS64.TRYWAIT P0, [R7+URZ], R4 ;  /* 0x00000004070075a7 */ /* 0x000e62000800017f */
[----:B------:R-:W-:-:S05]  /*84e0*/  VIADD R0, R0, 0x1 ;  /* 0x0000000100007836 */ /* 0x000fca0000000000 */
[----:B------:R-:W-:-:S04]  /*84f0*/  ISETP.NE.AND P1, PT, R0, 0x4, PT ;  /* 0x000000040000780c */ /* 0x000fc80003f25270 */
[----:B------:R-:W-:Y:S02]  /*8500*/  SEL R2, RZ, 0x1, P1 ;  /* 0x00000001ff027807 */ /* 0x000fe40000800000 */
[----:B------:R-:W-:Y:S02]  /*8510*/  SEL R0, R0, RZ, P1 ;  /* 0x000000ff00007207 */ /* 0x000fe40000800000 */
[----:B------:R-:W-:Y:S01]  /*8520*/  LOP3.LUT R2, R9, R2, RZ, 0x3c, !PT ;  /* 0x0000000209027212 */ /* 0x000fe200078e3cff */
[----:B-1----:R-:W-:Y:S06]  /*8530*/  @!P0 BRA `(.L_x_179) ;  /* 0x0000000000c88947 */ /* 0x002fec0003800000 */
.L_x_190:
[----:B------:R-:W-:Y:S01]  /*8540*/  IMAD R5, R0, 0x8, R5 ;  /* 0x0000000800057824 */ /* 0x000fe200078e0205 */
[----:B------:R-:W-:-:S07]  /*8550*/  SHF.L.U32 R0, R2, 0x1f, RZ ;  /* 0x0000001f02007819 */ /* 0x000fce00000006ff */
.L_x_180:
[----:B--2---:R2:W3:Y:S02]  /*8560*/  SYNCS.PHASECHK.TRANS64.TRYWAIT P0, [R5+URZ], R0 ;  /* 0x00000000050075a7 */ /* 0x0044e4000800017f */
[----:B---3--:R-:W-:Y:S05]  /*8570*/  @!P0 NANOSLEEP.SYNCS 0x989680 ;  /* 0x009896800000895d */ /* 0x008fea0003900000 */
[----:B------:R-:W3:Y:S02]  /*8580*/  @!P0 SYNCS.PHASECHK.TRANS64 P0, [R5+URZ], R0 ;  /* 0x00000000050085a7 */ /* 0x000ee4000800007f */
[----:B---3--:R-:W-:Y:S05]  /*8590*/  @!P0 BRA `(.L_x_180) ;  /* 0xfffffffc00f08947 */ /* 0x008fea000383ffff */
.L_x_175:
[----:B------:R-:W-:Y:S05]  /*85a0*/  BSYNC B0 ;  /* 0x0000000000007941 */ /* 0x000fea0003800000 */
.L_x_174:
[----:B------:R-:W-:Y:S05]  /*85b0*/  EXIT ;  /* 0x000000000000794d */ /* 0x000fea0003800000 */
.L_x_17:
[----:B---3--:R3:W4:Y:S02]  /*85c0*/  SYNCS.PHASECHK.TRANS64.TRYWAIT P1, [R3+URZ], R0 ;  /* 0x00000000030075a7 */ /* 0x008724000802017f */
[----:B----4-:R-:W-:Y:S05]  /*85d0*/  @!P1 NANOSLEEP.SYNCS 0x989680 ;  /* 0x009896800000995d */ /* 0x010fea0003900000 */
[----:B------:R-:W4:Y:S02]  /*85e0*/  @!P1 SYNCS.PHASECHK.TRANS64 P1, [R3+URZ], R0 ;  /* 0x00000000030095a7 */ /* 0x000f24000802007f */
[----:B----4-:R-:W-:Y:S05]  /*85f0*/  @!P1 BRA `(.L_x_17) ;  /* 0xfffffffc00f09947 */ /* 0x010fea000383ffff */
[----:B------:R-:W-:Y:S05]  /*8600*/  BRA `(.L_x_16) ;  /* 0xffffff8c00047947 */ /* 0x000fea000383ffff */
.L_x_22:
[----:B-1----:R-:W-:-:S04]  /*8610*/  IMAD.U32 R4, RZ, RZ, UR8 ;  /* 0x00000008ff047e24 */ /* 0x002fc8000f8e00ff */
[----:B------:R1:W2:Y:S03]  /*8620*/  SYNCS.PHASECHK.TRANS64.TRYWAIT P1, [R4+URZ], R3 ;  /* 0x00000003040075a7 */ /* 0x0002a6000802017f */
[----:B--2---:R-:W-:Y:S05]  /*8630*/  @!P1 NANOSLEEP.SYNCS 0x989680 ;  /* 0x009896800000995d */ /* 0x004fea0003900000 */
[----:B------:R-:W2:Y:S02]  /*8640*/  @!P1 SYNCS.PHASECHK.TRANS64 P1, [R4+URZ], R3 ;  /* 0x00000003040095a7 */ /* 0x000ea4000802007f */
[----:B--2---:R-:W-:Y:S05]  /*8650*/  @!P1 BRA `(.L_x_22) ;  /* 0xfffffffc00ec9947 */ /* 0x004fea000383ffff */
[----:B------:R-:W-:Y:S05]  /*8660*/  BRA `(.L_x_21) ;  /* 0xffffff9000447947 */ /* 0x000fea000383ffff */
.L_x_161:
[----:B------:R-:W-:Y:S01]  /*8670*/  BSSY B1, `(.L_x_181) ;  /* 0x0000006000017945 */ /* 0x000fe20003800000 */
[----:B------:R-:W-:-:S07]  /*8680*/  IMAD.MOV.U32 R15, RZ, RZ, -0x1 ;  /* 0xffffffffff0f7424 */ /* 0x000fce00078e00ff */
[----:B------:R-:W-:Y:S05]  /*8690*/  WARPSYNC.COLLECTIVE R15, `(.L_x_182) ;  /* 0x000000000f0c7348 */ /* 0x000fea0003c00000 */
[----:B------:R-:W-:Y:S02]  /*86a0*/  ELECT P6, UR62, PT ;  /* 0x00000000003e782f */ /* 0x000fe400038c0000 */
[----:B------:R-:W-:Y:S01]  /*86b0*/  MOV R14, UR62 ;  /* 0x0000003e000e7c02 */ /* 0x000fe20008000f00 */
[----:B------:R-:W-:Y:S10]  /*86c0*/  ENDCOLLECTIVE ;  /* 0x000000000000791b */ /* 0x000ff40003800000 */
.L_x_182:
[----:B------:R-:W-:Y:S05]  /*86d0*/  BSYNC B1 ;  /* 0x0000000000017941 */ /* 0x000fea0003800000 */
.L_x_181:
[----:B------:R-:W-:Y:S05]  /*86e0*/  BRA `(.L_x_183) ;  /* 0xfffffff000447947 */ /* 0x000fea000383ffff */
.L_x_164:
[----:B0-----:R0:W1:Y:S02]  /*86f0*/  SYNCS.PHASECHK.TRANS64.TRYWAIT P1, [R12+URZ+0x20], R7 ;  /* 0x000020070c0075a7 */ /* 0x001064000802017f */
[----:B-1----:R-:W-:Y:S05]  /*8700*/  @!P1 NANOSLEEP.SYNCS 0x989680 ;  /* 0x009896800000995d */ /* 0x002fea0003900000 */
[----:B------:R-:W1:Y:S02]  /*8710*/  @!P1 SYNCS.PHASECHK.TRANS64 P1, [R12+URZ+0x20], R7 ;  /* 0x000020070c0095a7 */ /* 0x000e64000802007f */
[----:B-1----:R-:W-:Y:S05]  /*8720*/  @!P1 BRA `(.L_x_164) ;  /* 0xfffffffc00f09947 */ /* 0x002fea000383ffff */
[----:B------:R-:W-:Y:S05]  /*8730*/  BRA `(.L_x_184) ;  /* 0xfffffff000787947 */ /* 0x000fea000383ffff */
.L_x_173:
[----:B------:R-:W-:Y:S01]  /*8740*/  BSSY B0, `(.L_x_185) ;  /* 0x0000006000007945 */ /* 0x000fe20003800000 */
[----:B------:R-:W-:-:S07]  /*8750*/  IMAD.MOV.U32 R15, RZ, RZ, -0x1 ;  /* 0xffffffffff0f7424 */ /* 0x000fce00078e00ff */
[----:B------:R-:W-:Y:S05]  /*8760*/  WARPSYNC.COLLECTIVE R15, `(.L_x_186) ;  /* 0x000000000f0c7348 */ /* 0x000fea0003c00000 */
[----:B------:R-:W-:Y:S02]  /*8770*/  ELECT P6, UR62, PT ;  /* 0x00000000003e782f */ /* 0x000fe400038c0000 */
[----:B------:R-:W-:Y:S01]  /*8780*/  MOV R14, UR62 ;  /* 0x0000003e000e7c02 */ /* 0x000fe20008000f00 */
[----:B------:R-:W-:Y:S10]  /*8790*/  ENDCOLLECTIVE ;  /* 0x000000000000791b */ /* 0x000ff40003800000 */
.L_x_186:
[----:B------:R-:W-:Y:S05]  /*87a0*/  BSYNC B0 ;  /* 0x0000000000007941 */ /* 0x000fea0003800000 */
.L_x_185:
[----:B------:R-:W-:Y:S05]  /*87b0*/  BRA `(.L_x_187) ;  /* 0xfffffff800cc7947 */ /* 0x000fea000383ffff */
.L_x_177:
[----:B0-----:R0:W1:Y:S02]  /*87c0*/  SYNCS.PHASECHK.TRANS64.TRYWAIT P0, [R7+URZ], R4 ;  /* 0x00000004070075a7 */ /* 0x001064000800017f */
[----:B-1----:R-:W-:Y:S05]  /*87d0*/  @!P0 NANOSLEEP.SYNCS 0x989680 ;  /* 0x009896800000895d */ /* 0x002fea0003900000 */
[----:B------:R-:W1:Y:S02]  /*87e0*/  @!P0 SYNCS.PHASECHK.TRANS64 P0, [R7+URZ], R4 ;  /* 0x00000004070085a7 */ /* 0x000e64000800007f */
[----:B-1----:R-:W-:Y:S05]  /*87f0*/  @!P0 BRA `(.L_x_177) ;  /* 0xfffffffc00f08947 */ /* 0x002fea000383ffff */
[----:B------:R-:W-:Y:S05]  /*8800*/  BRA `(.L_x_188) ;  /* 0xfffffffc000c7947 */ /* 0x000fea000383ffff */
.L_x_178:
[----:B0-----:R0:W1:Y:S02]  /*8810*/  SYNCS.PHASECHK.TRANS64.TRYWAIT P0, [R6+URZ], R3 ;  /* 0x00000003060075a7 */ /* 0x001064000800017f */
[----:B-1----:R-:W-:Y:S05]  /*8820*/  @!P0 NANOSLEEP.SYNCS 0x989680 ;  /* 0x009896800000895d */ /* 0x002fea0003900000 */
[----:B------:R-:W1:Y:S02]  /*8830*/  @!P0 SYNCS.PHASECHK.TRANS64 P0, [R6+URZ], R3 ;  /* 0x00000003060085a7 */ /* 0x000e64000800007f */
[----:B-1----:R-:W-:Y:S05]  /*8840*/  @!P0 BRA `(.L_x_178) ;  /* 0xfffffffc00f08947 */ /* 0x002fea000383ffff */
[----:B------:R-:W-:Y:S05]  /*8850*/  BRA `(.L_x_189) ;  /* 0xfffffffc001c7947 */ /* 0x000fea000383ffff */
.L_x_179:
[----:B-1----:R1:W2:Y:S02]  /*8860*/  SYNCS.PHASECHK.TRANS64.TRYWAIT P0, [R7+URZ], R4 ;  /* 0x00000004070075a7 */ /* 0x0022a4000800017f */
[----:B--2---:R-:W-:Y:S05]  /*8870*/  @!P0 NANOSLEEP.SYNCS 0x989680 ;  /* 0x009896800000895d */ /* 0x004fea0003900000 */
[----:B------:R-:W2:Y:S02]  /*8880*/  @!P0 SYNCS.PHASECHK.TRANS64 P0, [R7+URZ], R4 ;  /* 0x00000004070085a7 */ /* 0x000ea4000800007f */
[----:B--2---:R-:W-:Y:S05]  /*8890*/  @!P0 BRA `(.L_x_179) ;  /* 0xfffffffc00f08947 */ /* 0x004fea000383ffff */
[----:B------:R-:W-:Y:S05]  /*88a0*/  BRA `(.L_x_190) ;  /* 0xfffffffc00247947 */ /* 0x000fea000383ffff */
.L_x_191:
[----:B------:R-:W-:-:S00]  /*88b0*/  BRA `(.L_x_191) ;  /* 0xfffffffc00fc7947 */ /* 0x000fc0000383ffff */
[----:B------:R-:W-:-:S00]  /*88c0*/  NOP ;  /* 0x0000000000007918 */ /* 0x000fc00000000000 */
        /* <DEDUP_REMOVED lines=11> */
.L_x_192:


//--------------------- .nv.global.init           --------------------------
	.section	.nv.global.init,"aw",@progbits
.nv.global.init:
	.type		$str$22,@object
	.size		$str$22,($str$23 - $str$22)
$str$22:
        /*0000*/ 	.byte	0x6b, 0x5f, 0x74, 0x69, 0x6c, 0x65, 0x5f, 0x63, 0x6f, 0x75, 0x6e, 0x74, 0x20, 0x3e, 0x3d, 0x20
        /*0010*/ 	.byte	0x31, 0x00
	.type		$str$23,@object
	.size		$str$23,(__unnamed_1 - $str$23)
$str$23:
        /*0012*/ 	.byte	0x2f, 0x74, 0x6d, 0x70, 0x2f, 0x63, 0x75, 0x74, 0x6c, 0x61, 0x73, 0x73, 0x5f, 0x73, 0x77, 0x65
        /*0022*/ 	.byte	0x65, 0x70, 0x5f, 0x73, 0x72, 0x63, 0x2f, 0x69, 0x6e, 0x63, 0x6c, 0x75, 0x64, 0x65, 0x2f, 0x63
        /*0032*/ 	.byte	0x75, 0x74, 0x6c, 0x61, 0x73, 0x73, 0x2f, 0x67, 0x65, 0x6d, 0x6d, 0x2f, 0x63, 0x6f, 0x6c, 0x6c
        /*0042*/ 	.byte	0x65, 0x63, 0x74, 0x69, 0x76, 0x65, 0x2f, 0x73, 0x6d, 0x39, 0x30, 0x5f, 0x6d, 0x6d, 0x61, 0x5f
        /*0052*/ 	.byte	0x74, 0x6d, 0x61, 0x5f, 0x67, 0x6d, 0x6d, 0x61, 0x5f, 0x73, 0x73, 0x5f, 0x77, 0x61, 0x72, 0x70
        /*0062*/ 	.byte	0x73, 0x70, 0x65, 0x63, 0x69, 0x61, 0x6c, 0x69, 0x7a, 0x65, 0x64, 0x2e, 0x68, 0x70, 0x70, 0x00
	.type		__unnamed_1,@object
	.size		__unnamed_1,(.L_0 - __unnamed_1)
__unnamed_1:
        /*0072*/ 	.byte	0x76, 0x6f, 0x69, 0x64, 0x20, 0x63, 0x75, 0x74, 0x6c, 0x61, 0x73, 0x73, 0x3a, 0x3a, 0x67, 0x65
        /* <DEDUP_REMOVED lines=176> */
        /*0b82*/ 	.byte	0x65, 0x3a, 0x3a, 0x69, 0x64, 0x65, 0x6e, 0x74, 0x69, 0x74, 0x79, 0x5d, 0x00
.L_0:


//--------------------- .nv.shared._ZN7cutlass13device_kernelINS_4gemm6kernel13GemmUniversalIN4cute5tupleIJiiiiEEENS1_10collective13CollectiveMmaINS1_34MainloopSm90TmaGmmaWarpSpecializedILi4ENS5_IJNS4_1CILi1EEESB_SB_EEENS1_35KernelTmaWarpSpecializedCooperativeEEENS5_IJNSA_ILi256EEENSA_ILi64EEENSA_ILi32EEEEEENS_10tfloat32_tENS5_IJlSB_lEEESJ_SK_NS4_8TiledMMAINS4_8MMA_AtomIJNS4_4SM904GMMA29MMA_64x64x8_F32TF32TF32_SS_TNILNSO_7ScaleInE1ELSQ_1EEEEEENS4_6LayoutINS5_IJNSA_ILi2EEESB_SB_EEENS5_IJSB_NSA_ILi0EEESW_EEEEENS5_IJNS4_10UnderscoreESZ_SZ_EEEEENS4_13SM90_TMA_LOADENS4_14ComposedLayoutINS4_7SwizzleILi3ELi4ELi3EEENS4_18smem_ptr_flag_bitsILi32EEENST_INS5_IJNSA_ILi8EEESH_EEENS5_IJSH_SB_EEEEEEEvNS4_8identityES12_S1C_vS1D_EENS_8epilogue10collective6detail29Sm90TmaWarpSpecializedAdapterINS1G_15DefaultEpilogueISJ_SK_SK_NS1F_6thread17LinearCombinationISJ_Li1EffLNS1K_9ScaleType4KindE0ELNS_15FloatRoundStyleE2ESJ_EENS1_15EpilogueDefaultEEEEEvvEEEEvNT_6ParamsE --------------------------
	.section	.nv.shared._ZN7cutlass13device_kernelINS_4gemm6kernel13GemmUniversalIN4cute5tupleIJiiiiEEENS1_10collective13CollectiveMmaINS1_34MainloopSm90TmaGmmaWarpSpecializedILi4ENS5_IJNS4_1CILi1EEESB_SB_EEENS1_35KernelTmaWarpSpecializedCooperativeEEENS5_IJNSA_ILi256EEENSA_ILi64EEENSA_ILi32EEEEEENS_10tfloat32_tENS5_IJlSB_lEEESJ_SK_NS4_8TiledMMAINS4_8MMA_AtomIJNS4_4SM904GMMA29MMA_64x64x8_F32TF32TF32_SS_TNILNSO_7ScaleInE1ELSQ_1EEEEEENS4_6LayoutINS5_IJNSA_ILi2EEESB_SB_EEENS5_IJSB_NSA_ILi0EEESW_EEEEENS5_IJNS4_10UnderscoreESZ_SZ_EEEEENS4_13SM90_TMA_LOADENS4_14ComposedLayoutINS4_7SwizzleILi3ELi4ELi3EEENS4_18smem_ptr_flag_bitsILi32EEENST_INS5_IJNSA_ILi8EEESH_EEENS5_IJSH_SB_EEEEEEEvNS4_8identityES12_S1C_vS1D_EENS_8epilogue10collective6detail29Sm90TmaWarpSpecializedAdapterINS1G_15DefaultEpilogueISJ_SK_SK_NS1F_6thread17LinearCombinationISJ_Li1EffLNS1K_9ScaleType4KindE0ELNS_15FloatRoundStyleE2ESJ_EENS1_15EpilogueDefaultEEEEEvvEEEEvNT_6ParamsE,"aw",@nobits
	.sectionflags	@""
	.align	16
	.zero		1024


//--------------------- .nv.shared.reserved.0     --------------------------
	.section	.nv.shared.reserved.0,"aw",@nobits
	.weak		__nv_reservedSMEM_offset_0_alias
	.size		__nv_reservedSMEM_offset_0_alias, 0, 0
	.other		__nv_reservedSMEM_offset_0_alias,@"STO_CUDA_RESERVED_SHARED STV_DEFAULT"
__nv_reservedSMEM_offset_0_alias:
	.zero		0


//--------------------- .nv.global                --------------------------
	.section	.nv.global,"aw",@nobits
.nv.global:
	.type		_ZN40_INTERNAL_919fa4bc_4_k_cu_94f68801_212574cute1_E,@object
	.size		_ZN40_INTERNAL_919fa4bc_4_k_cu_94f68801_212574cute1_E,(_ZN40_INTERNAL_919fa4bc_4_k_cu_94f68801_212574cuda3std3__45__cpo6cbeginE - _ZN40_INTERNAL_919fa4bc_4_k_cu_94f68801_212574cute1_E)
_ZN40_INTERNAL_919fa4bc_4_k_cu_94f68801_212574cute1_E:
	.zero		1
	.type		_ZN40_INTERNAL_919fa4bc_4_k_cu_94f68801_212574cuda3std3__45__cpo6cbeginE,@object
	.size		_ZN40_INTERNAL_919fa4bc_4_k_cu_94f68801_212574cuda3std3__45__cpo6cbeginE,(_ZN40_INTERNAL_919fa4bc_4_k_cu_94f68801_212574cuda3std3__48in_placeE - _ZN40_INTERNAL_919fa4bc_4_k_cu_94f68801_212574cuda3std3__45__cpo6cbeginE)
_ZN40_INTERNAL_919fa4bc_4_k_cu_94f68801_212574cuda3std3__45__cpo6cbeginE:
	.zero		1
	.type		_ZN40_INTERNAL_919fa4bc_4_k_cu_94f68801_212574cuda3std3__48in_placeE,@object
	.size		_ZN40_INTERNAL_919fa4bc_4_k_cu_94f68801_212574cuda3std3__48in_placeE,(_ZN40_INTERNAL_919fa4bc_4_k_cu_94f68801_212574cuda3std6ranges3__45__cpo9iter_moveE - _ZN40_INTERNAL_919fa4bc_4_k_cu_94f68801_212574cuda3std3__48in_placeE)
_ZN40_INTERNAL_919fa4bc_4_k_cu_94f68801_212574cuda3std3__48in_placeE:
	.zero		1
	.type		_ZN40_INTERNAL_919fa4bc_4_k_cu_94f68801_212574cuda3std6ranges3__45__cpo9iter_moveE,@object
	.size		_ZN40_INTERNAL_919fa4bc_4_k_cu_94f68801_212574cuda3std6ranges3__45__cpo9iter_moveE,(_ZN40_INTERNAL_919fa4bc_4_k_cu_94f68801_212574cuda3std3__45__cpo5beginE - _ZN40_INTERNAL_919fa4bc_4_k_cu_94f68801_212574cuda3std6ranges3__45__cpo9iter_moveE)
_ZN40_INTERNAL_919fa4bc_4_k_cu_94f68801_212574cuda3std6ranges3__45__cpo9iter_moveE:
	.zero		1
	.type		_ZN40_INTERNAL_919fa4bc_4_k_cu_94f68801_212574cuda3std3__45__cpo5beginE,@object
	.size		_ZN40_INTERNAL_919fa4bc_4_k_cu_94f68801_212574cuda3std3__45__cpo5beginE,(_ZN40_INTERNAL_919fa4bc_4_k_cu_94f68801_212574cuda3std3__442_GLOBAL__N__919fa4bc_4_k_cu_94f68801_212576ignoreE - _ZN40_INTERNAL_919fa4bc_4_k_cu_94f68801_212574cuda3std3__45__cpo5beginE)
_ZN40_INTERNAL_919fa4bc_4_k_cu_94f68801_212574cuda3std3__45__cpo5beginE:
	.zero		1
	.type		_ZN40_INTERNAL_919fa4bc_4_k_cu_94f68801_212574cuda3std3__442_GLOBAL__N__919fa4bc_4_k_cu_94f68801_212576ignoreE,@object
	.size		_ZN40_INTERNAL_919fa4bc_4_k_cu_94f68801_212574cuda3std3__442_GLOBAL__N__919fa4bc_4_k_cu_94f68801_212576ignoreE,(_ZN40_INTERNAL_919fa4bc_4_k_cu_94f68801_212574cute7productE - _ZN40_INTERNAL_919fa4bc_4_k_cu_94f68801_212574cuda3std3__442_GLOBAL__N__919fa4bc_4_k_cu_94f68801_212576ignoreE)
_ZN40_INTERNAL_919fa4bc_4_k_cu_94f68801_212574cuda3std3__442_GLOBAL__N__919fa4bc_4_k_cu_94f68801_212576ignoreE:
	.zero		1
	.type		_ZN40_INTERNAL_919fa4bc_4_k_cu_94f68801_212574cute7productE,@object
	.size		_ZN40_INTERNAL_919fa4bc_4_k_cu_94f68801_212574cute7productE,(_ZN40_INTERNAL_919fa4bc_4_k_cu_94f68801_212574cuda3std3__45__cpo3endE - _ZN40_INTERNAL_919fa4bc_4_k_cu_94f68801_212574cute7productE)
_ZN40_INTERNAL_919fa4bc_4_k_cu_94f68801_212574cute7productE:
	.zero		1
	.type		_ZN40_INTERNAL_919fa4bc_4_k_cu_94f68801_212574cuda3std3__45__cpo3endE,@object
	.size		_ZN40_INTERNAL_919fa4bc_4_k_cu_94f68801_212574cuda3std3__45__cpo3endE,(_ZN40_INTERNAL_919fa4bc_4_k_cu_94f68801_212574cuda3std3__419piecewise_constructE - _ZN40_INTERNAL_919fa4bc_4_k_cu_94f68801_212574cuda3std3__45__cpo3endE)
_ZN40_INTERNAL_919fa4bc_4_k_cu_94f68801_212574cuda3std3__45__cpo3endE:
	.zero		1
	.type		_ZN40_INTERNAL_919fa4bc_4_k_cu_94f68801_212574cuda3std3__419piecewise_constructE,@object
	.size		_ZN40_INTERNAL_919fa4bc_4_k_cu_94f68801_212574cuda3std3__419piecewise_constructE,(_ZN40_INTERNAL_919fa4bc_4_k_cu_94f68801_212574cuda3std3__45__cpo4cendE - _ZN40_INTERNAL_919fa4bc_4_k_cu_94f68801_212574cuda3std3__419piecewise_constructE)
_ZN40_INTERNAL_919fa4bc_4_k_cu_94f68801_212574cuda3std3__419piecewise_constructE:
	.zero		1
	.type		_ZN40_INTERNAL_919fa4bc_4_k_cu_94f68801_212574cuda3std3__45__cpo4cendE,@object
	.size		_ZN40_INTERNAL_919fa4bc_4_k_cu_94f68801_212574cuda3std3__45__cpo4cendE,(_ZN40_INTERNAL_919fa4bc_4_k_cu_94f68801_212574cuda3std6ranges3__45__cpo4swapE - _ZN40_INTERNAL_919fa4bc_4_k_cu_94f68801_212574cuda3std3__45__cpo4cendE)
_ZN40_INTERNAL_919fa4bc_4_k_cu_94f68801_212574cuda3std3__45__cpo4cendE:
	.zero		1
	.type		_ZN40_INTERNAL_919fa4bc_4_k_cu_94f68801_212574cuda3std6ranges3__45__cpo4swapE,@object
	.size		_ZN40_INTERNAL_919fa4bc_4_k_cu_94f68801_212574cuda3std6ranges3__45__cpo4swapE,(.L_8 - _ZN40_INTERNAL_919fa4bc_4_k_cu_94f68801_212574cuda3std6ranges3__45__cpo4swapE)
_ZN40_INTERNAL_919fa4bc_4_k_cu_94f68801_212574cuda3std6ranges3__45__cpo4swapE:
	.zero		1
.L_8:


//--------------------- .nv.constant0._ZN7cutlass13device_kernelINS_4gemm6kernel13GemmUniversalIN4cute5tupleIJiiiiEEENS1_10collective13CollectiveMmaINS1_34MainloopSm90TmaGmmaWarpSpecializedILi4ENS5_IJNS4_1CILi1EEESB_SB_EEENS1_35KernelTmaWarpSpecializedCooperativeEEENS5_IJNSA_ILi256EEENSA_ILi64EEENSA_ILi32EEEEEENS_10tfloat32_tENS5_IJlSB_lEEESJ_SK_NS4_8TiledMMAINS4_8MMA_AtomIJNS4_4SM904GMMA29MMA_64x64x8_F32TF32TF32_SS_TNILNSO_7ScaleInE1ELSQ_1EEEEEENS4_6LayoutINS5_IJNSA_ILi2EEESB_SB_EEENS5_IJSB_NSA_ILi0EEESW_EEEEENS5_IJNS4_10UnderscoreESZ_SZ_EEEEENS4_13SM90_TMA_LOADENS4_14ComposedLayoutINS4_7SwizzleILi3ELi4ELi3EEENS4_18smem_ptr_flag_bitsILi32EEENST_INS5_IJNSA_ILi8EEESH_EEENS5_IJSH_SB_EEEEEEEvNS4_8identityES12_S1C_vS1D_EENS_8epilogue10collective6detail29Sm90TmaWarpSpecializedAdapterINS1G_15DefaultEpilogueISJ_SK_SK_NS1F_6thread17LinearCombinationISJ_Li1EffLNS1K_9ScaleType4KindE0ELNS_15FloatRoundStyleE2ESJ_EENS1_15EpilogueDefaultEEEEEvvEEEEvNT_6ParamsE --------------------------
	.section	.nv.constant0._ZN7cutlass13device_kernelINS_4gemm6kernel13GemmUniversalIN4cute5tupleIJiiiiEEENS1_10collective13CollectiveMmaINS1_34MainloopSm90TmaGmmaWarpSpecializedILi4ENS5_IJNS4_1CILi1EEESB_SB_EEENS1_35KernelTmaWarpSpecializedCooperativeEEENS5_IJNSA_ILi256EEENSA_ILi64EEENSA_ILi32EEEEEENS_10tfloat32_tENS5_IJlSB_lEEESJ_SK_NS4_8TiledMMAINS4_8MMA_AtomIJNS4_4SM904GMMA29MMA_64x64x8_F32TF32TF32_SS_TNILNSO_7ScaleInE1ELSQ_1EEEEEENS4_6LayoutINS5_IJNSA_ILi2EEESB_SB_EEENS5_IJSB_NSA_ILi0EEESW_EEEEENS5_IJNS4_10UnderscoreESZ_SZ_EEEEENS4_13SM90_TMA_LOADENS4_14ComposedLayoutINS4_7SwizzleILi3ELi4ELi3EEENS4_18smem_ptr_flag_bitsILi32EEENST_INS5_IJNSA_ILi8EEESH_EEENS5_IJSH_SB_EEEEEEEvNS4_8identityES12_S1C_vS1D_EENS_8epilogue10collective6detail29Sm90TmaWarpSpecializedAdapterINS1G_15DefaultEpilogueISJ_SK_SK_NS1F_6thread17LinearCombinationISJ_Li1EffLNS1K_9ScaleType4KindE0ELNS_15FloatRoundStyleE2ESJ_EENS1_15EpilogueDefaultEEEEEvvEEEEvNT_6ParamsE,"a",@progbits
	.sectionflags	@""
	.align	4
.nv.constant0._ZN7cutlass13device_kernelINS_4gemm6kernel13GemmUniversalIN4cute5tupleIJiiiiEEENS1_10collective13CollectiveMmaINS1_34MainloopSm90TmaGmmaWarpSpecializedILi4ENS5_IJNS4_1CILi1EEESB_SB_EEENS1_35KernelTmaWarpSpecializedCooperativeEEENS5_IJNSA_ILi256EEENSA_ILi64EEENSA_ILi32EEEEEENS_10tfloat32_tENS5_IJlSB_lEEESJ_SK_NS4_8TiledMMAINS4_8MMA_AtomIJNS4_4SM904GMMA29MMA_64x64x8_F32TF32TF32_SS_TNILNSO_7ScaleInE1ELSQ_1EEEEEENS4_6LayoutINS5_IJNSA_ILi2EEESB_SB_EEENS5_IJSB_NSA_ILi0EEESW_EEEEENS5_IJNS4_10UnderscoreESZ_SZ_EEEEENS4_13SM90_TMA_LOADENS4_14ComposedLayoutINS4_7SwizzleILi3ELi4ELi3EEENS4_18smem_ptr_flag_bitsILi32EEENST_INS5_IJNSA_ILi8EEESH_EEENS5_IJSH_SB_EEEEEEEvNS4_8identityES12_S1C_vS1D_EENS_8epilogue10collective6detail29Sm90TmaWarpSpecializedAdapterINS1G_15DefaultEpilogueISJ_SK_SK_NS1F_6thread17LinearCombinationISJ_Li1EffLNS1K_9ScaleType4KindE0ELNS_15FloatRoundStyleE2ESJ_EENS1_15EpilogueDefaultEEEEEvvEEEEvNT_6ParamsE:
	.zero		1664


//--------------------- SYMBOLS --------------------------

	.type		.nv.reservedSmem.offset0,@object
	.size		.nv.reservedSmem.offset0,0x4
	.type		__assertfail,@function
